// auto-generated by cutlass_sweep.epilogue — config: {"arch": "sm_100", "cluster_m": 1, "cluster_n": 1, "dtype": "bf16", "fusion": "bias", "tile_k": 64, "tile_m": 128, "tile_n": 256}
#include "cutlass/cutlass.h"
#include "cutlass/gemm/collective/collective_builder.hpp"
#include "cutlass/gemm/device/gemm_universal_adapter.h"
#include "cutlass/gemm/kernel/gemm_universal.hpp"
#include "cutlass/epilogue/collective/collective_builder.hpp"
#include "cutlass/epilogue/fusion/operations.hpp"
#include "cutlass/epilogue/thread/activation.h"

using Elem = cutlass::bfloat16_t;
using Acc  = float;
using TileShape    = cute::Shape<cute::_128, cute::_256, cute::_64>;
using ClusterShape = cute::Shape<cute::_1, cute::_1, cute::_1>;
using FusionOp     = cutlass::epilogue::fusion::LinCombPerRowBias<Elem, Acc>;

using CollectiveEpilogue = typename cutlass::epilogue::collective::CollectiveBuilder<
    cutlass::arch::Sm100, cutlass::arch::OpClassTensorOp,
    TileShape, ClusterShape,
    cutlass::epilogue::collective::EpilogueTileAuto,
    Acc, Acc,
    Elem, cutlass::layout::RowMajor, 128 / cutlass::sizeof_bits<Elem>::value,
    Elem, cutlass::layout::RowMajor, 128 / cutlass::sizeof_bits<Elem>::value,
    cutlass::epilogue::collective::EpilogueScheduleAuto,
    FusionOp
  >::CollectiveOp;

using CollectiveMainloop = typename cutlass::gemm::collective::CollectiveBuilder<
    cutlass::arch::Sm100, cutlass::arch::OpClassTensorOp,
    Elem, cutlass::layout::RowMajor, 128 / cutlass::sizeof_bits<Elem>::value,
    Elem, cutlass::layout::ColumnMajor, 128 / cutlass::sizeof_bits<Elem>::value,
    Acc,
    TileShape, ClusterShape,
    cutlass::gemm::collective::StageCountAutoCarveout<
        static_cast<int>(sizeof(typename CollectiveEpilogue::SharedStorage))>,
    cutlass::gemm::collective::KernelScheduleAuto
  >::CollectiveOp;

using GemmKernel = cutlass::gemm::kernel::GemmUniversal<
    cute::Shape<int,int,int,int>, CollectiveMainloop, CollectiveEpilogue>;
using Gemm = cutlass::gemm::device::GemmUniversalAdapter<GemmKernel>;

auto* _anchor = &cutlass::device_kernel<GemmKernel>;


// ===== COMPILED SASS (sm_100a) =====

	.target	sm_100a

	.elftype	@"ET_EXEC"


//--------------------- .note.nv.tkinfo           --------------------------
	.section	.note.nv.tkinfo,"",@"SHT_NOTE"
	.sectionflags	@"SHF_NOTE_NV_TKINFO"
	.tkinfo
        /*0018*/ 	.word	0x00000002
        /*0030*/ 	.string	""
        /*0030*/ 	.string	"ptxas"
        /*0030*/ 	.string	"Cuda compilation tools, release 13.0, V13.0.88"
        /*0030*/ 	.string	"Build cuda_13.0.r13.0/compiler.36424714_0"
        /*0030*/ 	.string	"-arch sm_100a -m 64 "



//--------------------- .note.nv.cuinfo           --------------------------
	.section	.note.nv.cuinfo,"",@"SHT_NOTE"
	.sectionflags	@"SHF_NOTE_NV_CUINFO"
        /*0018*/ 	.short	0x0002
        /*001a*/ 	.short	0x0064
        /*001c*/ 	.short	0x0082
	.zero		2


//--------------------- .nv.info                  --------------------------
	.section	.nv.info,"",@"SHT_CUDA_INFO"
	.align	4


	//----- nvinfo : EIATTR_REGCOUNT
	.align		4
        /*0000*/ 	.byte	0x04, 0x2f
        /*0002*/ 	.short	(.L_19 - .L_18)
	.align		4
.L_18:
        /*0004*/ 	.word	index@(_ZN7cutlass13device_kernelINS_4gemm6kernel13GemmUniversalIN4cute5tupleIJiiiiEEENS1_10collective13CollectiveMmaINS1_35MainloopSm100TmaUmmaWarpSpecializedILi3ELi2ELi2ENS5_IJNS4_1CILi1EEESB_SB_EEEEENS5_IJNSA_ILi128EEENSA_ILi256EEENSA_ILi64EEEEEENS_10bfloat16_tENS5_IJlSB_lEEESI_SJ_NS4_8TiledMMAINS4_8MMA_AtomIJNS4_20SM100_MMA_F16BF16_SSISI_SI_fLi128ELi256ELNS4_4UMMA5MajorE0ELSO_0ELNSN_7ScaleInE0ELSP_0EEEEEENS4_6LayoutISC_NS5_IJNSA_ILi0EEEST_ST_EEEEENS5_IJNS4_10UnderscoreESW_SW_EEEEENS4_13SM90_TMA_LOADENS4_14ComposedLayoutINS4_7SwizzleILi3ELi4ELi3EEENS4_18smem_ptr_flag_bitsILi16EEENSS_INS5_IJNSA_ILi8EEESG_EEENS5_IJSG_SB_EEEEEEEvNS4_8identityESZ_S19_vS1A_EENS_8epilogue10collective18CollectiveEpilogueINS1C_23Sm100TmaWarpSpecializedILi4ELi2ELi64ELb1ELb0EEEJSH_NS5_IJNSS_ISE_SB_EENSS_ISG_SB_EEEEESI_SJ_SI_SJ_NS1C_6fusion15FusionCallbacksIS1G_NS1K_17LinCombPerRowBiasISI_fSI_SI_fLi8ELNS_15FloatRoundStyleE2EEESH_S1J_JEEENS4_5SM1004TMEM4LOAD26SM100_TMEM_LOAD_32dp32b64xESZ_S19_NS4_39AutoVectorizingCopyWithAssumedAlignmentILi128EEENS4_14SM90_TMA_STOREES19_S1V_S1V_EEEvvEEEEvNT_6ParamsE)
        /*0008*/ 	.word	0x000000fa


	//----- nvinfo : EIATTR_FRAME_SIZE
	.align		4
.L_19:
        /*000c*/ 	.byte	0x04, 0x11
        /*000e*/ 	.short	(.L_21 - .L_20)
	.align		4
.L_20:
        /*0010*/ 	.word	index@($__internal_2_$__cuda_sm10x_tcgen05_guardrail_trap_unallocated_columns_being_dealloced)
        /*0014*/ 	.word	0x00000000


	//----- nvinfo : EIATTR_FRAME_SIZE
	.align		4
.L_21:
        /*0018*/ 	.byte	0x04, 0x11
        /*001a*/ 	.short	(.L_23 - .L_22)
	.align		4
.L_22:
        /*001c*/ 	.word	index@($__internal_1_$__cuda_sm10x_tcgen05_guardrail_trap_phase_invalid_during_alloc)
        /*0020*/ 	.word	0x00000000


	//----- nvinfo : EIATTR_FRAME_SIZE
	.align		4
.L_23:
        /*0024*/ 	.byte	0x04, 0x11
        /*0026*/ 	.short	(.L_25 - .L_24)
	.align		4
.L_24:
        /*0028*/ 	.word	index@($__internal_0_$__cuda_sm10x_tcgen05_guardrail_trap_col_being_dealloced_not_returned_by_alloc)
        /*002c*/ 	.word	0x00000000


	//----- nvinfo : EIATTR_FRAME_SIZE
	.align		4
.L_25:
        /*0030*/ 	.byte	0x04, 0x11
        /*0032*/ 	.short	(.L_27 - .L_26)
	.align		4
.L_26:
        /*0034*/ 	.word	index@(_ZN7cutlass13device_kernelINS_4gemm6kernel13GemmUniversalIN4cute5tupleIJiiiiEEENS1_10collective13CollectiveMmaINS1_35MainloopSm100TmaUmmaWarpSpecializedILi3ELi2ELi2ENS5_IJNS4_1CILi1EEESB_SB_EEEEENS5_IJNSA_ILi128EEENSA_ILi256EEENSA_ILi64EEEEEENS_10bfloat16_tENS5_IJlSB_lEEESI_SJ_NS4_8TiledMMAINS4_8MMA_AtomIJNS4_20SM100_MMA_F16BF16_SSISI_SI_fLi128ELi256ELNS4_4UMMA5MajorE0ELSO_0ELNSN_7ScaleInE0ELSP_0EEEEEENS4_6LayoutISC_NS5_IJNSA_ILi0EEEST_ST_EEEEENS5_IJNS4_10UnderscoreESW_SW_EEEEENS4_13SM90_TMA_LOADENS4_14ComposedLayoutINS4_7SwizzleILi3ELi4ELi3EEENS4_18smem_ptr_flag_bitsILi16EEENSS_INS5_IJNSA_ILi8EEESG_EEENS5_IJSG_SB_EEEEEEEvNS4_8identityESZ_S19_vS1A_EENS_8epilogue10collective18CollectiveEpilogueINS1C_23Sm100TmaWarpSpecializedILi4ELi2ELi64ELb1ELb0EEEJSH_NS5_IJNSS_ISE_SB_EENSS_ISG_SB_EEEEESI_SJ_SI_SJ_NS1C_6fusion15FusionCallbacksIS1G_NS1K_17LinCombPerRowBiasISI_fSI_SI_fLi8ELNS_15FloatRoundStyleE2EEESH_S1J_JEEENS4_5SM1004TMEM4LOAD26SM100_TMEM_LOAD_32dp32b64xESZ_S19_NS4_39AutoVectorizingCopyWithAssumedAlignmentILi128EEENS4_14SM90_TMA_STOREES19_S1V_S1V_EEEvvEEEEvNT_6ParamsE)
        /*0038*/ 	.word	0x00000000


	//----- nvinfo : EIATTR_MIN_STACK_SIZE
	.align		4
.L_27:
        /*003c*/ 	.byte	0x04, 0x12
        /*003e*/ 	.short	(.L_29 - .L_28)
	.align		4
.L_28:
        /*0040*/ 	.word	index@(_ZN7cutlass13device_kernelINS_4gemm6kernel13GemmUniversalIN4cute5tupleIJiiiiEEENS1_10collective13CollectiveMmaINS1_35MainloopSm100TmaUmmaWarpSpecializedILi3ELi2ELi2ENS5_IJNS4_1CILi1EEESB_SB_EEEEENS5_IJNSA_ILi128EEENSA_ILi256EEENSA_ILi64EEEEEENS_10bfloat16_tENS5_IJlSB_lEEESI_SJ_NS4_8TiledMMAINS4_8MMA_AtomIJNS4_20SM100_MMA_F16BF16_SSISI_SI_fLi128ELi256ELNS4_4UMMA5MajorE0ELSO_0ELNSN_7ScaleInE0ELSP_0EEEEEENS4_6LayoutISC_NS5_IJNSA_ILi0EEEST_ST_EEEEENS5_IJNS4_10UnderscoreESW_SW_EEEEENS4_13SM90_TMA_LOADENS4_14ComposedLayoutINS4_7SwizzleILi3ELi4ELi3EEENS4_18smem_ptr_flag_bitsILi16EEENSS_INS5_IJNSA_ILi8EEESG_EEENS5_IJSG_SB_EEEEEEEvNS4_8identityESZ_S19_vS1A_EENS_8epilogue10collective18CollectiveEpilogueINS1C_23Sm100TmaWarpSpecializedILi4ELi2ELi64ELb1ELb0EEEJSH_NS5_IJNSS_ISE_SB_EENSS_ISG_SB_EEEEESI_SJ_SI_SJ_NS1C_6fusion15FusionCallbacksIS1G_NS1K_17LinCombPerRowBiasISI_fSI_SI_fLi8ELNS_15FloatRoundStyleE2EEESH_S1J_JEEENS4_5SM1004TMEM4LOAD26SM100_TMEM_LOAD_32dp32b64xESZ_S19_NS4_39AutoVectorizingCopyWithAssumedAlignmentILi128EEENS4_14SM90_TMA_STOREES19_S1V_S1V_EEEvvEEEEvNT_6ParamsE)
        /*0044*/ 	.word	0x00000000
.L_29:


//--------------------- .nv.compat                --------------------------
	.section	.nv.compat,"",@"SHT_CUDA_COMPAT_INFO"
	.align	4
        /*0000*/ 	.byte	0x02, 0x09, 0x01, 0x00, 0x02, 0x02, 0x02, 0x00, 0x02, 0x05, 0x05, 0x00, 0x03, 0x07, 0x01, 0x01
        /*0010*/ 	.byte	0x02, 0x03, 0x01, 0x00, 0x02, 0x06, 0x01, 0x00, 0x04, 0x0b, 0x08, 0x00, 0x09, 0x00, 0x00, 0x00
        /*0020*/ 	.byte	0x00, 0x00, 0x00, 0x00


//--------------------- .nv.info._ZN7cutlass13device_kernelINS_4gemm6kernel13GemmUniversalIN4cute5tupleIJiiiiEEENS1_10collective13CollectiveMmaINS1_35MainloopSm100TmaUmmaWarpSpecializedILi3ELi2ELi2ENS5_IJNS4_1CILi1EEESB_SB_EEEEENS5_IJNSA_ILi128EEENSA_ILi256EEENSA_ILi64EEEEEENS_10bfloat16_tENS5_IJlSB_lEEESI_SJ_NS4_8TiledMMAINS4_8MMA_AtomIJNS4_20SM100_MMA_F16BF16_SSISI_SI_fLi128ELi256ELNS4_4UMMA5MajorE0ELSO_0ELNSN_7ScaleInE0ELSP_0EEEEEENS4_6LayoutISC_NS5_IJNSA_ILi0EEEST_ST_EEEEENS5_IJNS4_10UnderscoreESW_SW_EEEEENS4_13SM90_TMA_LOADENS4_14ComposedLayoutINS4_7SwizzleILi3ELi4ELi3EEENS4_18smem_ptr_flag_bitsILi16EEENSS_INS5_IJNSA_ILi8EEESG_EEENS5_IJSG_SB_EEEEEEEvNS4_8identityESZ_S19_vS1A_EENS_8epilogue10collective18CollectiveEpilogueINS1C_23Sm100TmaWarpSpecializedILi4ELi2ELi64ELb1ELb0EEEJSH_NS5_IJNSS_ISE_SB_EENSS_ISG_SB_EEEEESI_SJ_SI_SJ_NS1C_6fusion15FusionCallbacksIS1G_NS1K_17LinCombPerRowBiasISI_fSI_SI_fLi8ELNS_15FloatRoundStyleE2EEESH_S1J_JEEENS4_5SM1004TMEM4LOAD26SM100_TMEM_LOAD_32dp32b64xESZ_S19_NS4_39AutoVectorizingCopyWithAssumedAlignmentILi128EEENS4_14SM90_TMA_STOREES19_S1V_S1V_EEEvvEEEEvNT_6ParamsE --------------------------
	.section	.nv.info._ZN7cutlass13device_kernelINS_4gemm6kernel13GemmUniversalIN4cute5tupleIJiiiiEEENS1_10collective13CollectiveMmaINS1_35MainloopSm100TmaUmmaWarpSpecializedILi3ELi2ELi2ENS5_IJNS4_1CILi1EEESB_SB_EEEEENS5_IJNSA_ILi128EEENSA_ILi256EEENSA_ILi64EEEEEENS_10bfloat16_tENS5_IJlSB_lEEESI_SJ_NS4_8TiledMMAINS4_8MMA_AtomIJNS4_20SM100_MMA_F16BF16_SSISI_SI_fLi128ELi256ELNS4_4UMMA5MajorE0ELSO_0ELNSN_7ScaleInE0ELSP_0EEEEEENS4_6LayoutISC_NS5_IJNSA_ILi0EEEST_ST_EEEEENS5_IJNS4_10UnderscoreESW_SW_EEEEENS4_13SM90_TMA_LOADENS4_14ComposedLayoutINS4_7SwizzleILi3ELi4ELi3EEENS4_18smem_ptr_flag_bitsILi16EEENSS_INS5_IJNSA_ILi8EEESG_EEENS5_IJSG_SB_EEEEEEEvNS4_8identityESZ_S19_vS1A_EENS_8epilogue10collective18CollectiveEpilogueINS1C_23Sm100TmaWarpSpecializedILi4ELi2ELi64ELb1ELb0EEEJSH_NS5_IJNSS_ISE_SB_EENSS_ISG_SB_EEEEESI_SJ_SI_SJ_NS1C_6fusion15FusionCallbacksIS1G_NS1K_17LinCombPerRowBiasISI_fSI_SI_fLi8ELNS_15FloatRoundStyleE2EEESH_S1J_JEEENS4_5SM1004TMEM4LOAD26SM100_TMEM_LOAD_32dp32b64xESZ_S19_NS4_39AutoVectorizingCopyWithAssumedAlignmentILi128EEENS4_14SM90_TMA_STOREES19_S1V_S1V_EEEvvEEEEvNT_6ParamsE,"",@"SHT_CUDA_INFO"
	.sectionflags	@""
	.align	4


	//----- nvinfo : EIATTR_CUDA_API_VERSION
	.align		4
        /*0000*/ 	.byte	0x04, 0x37
        /*0002*/ 	.short	(.L_31 - .L_30)
.L_30:
        /*0004*/ 	.word	0x00000082


	//----- nvinfo : EIATTR_KPARAM_INFO
	.align		4
.L_31:
        /*0008*/ 	.byte	0x04, 0x17
        /*000a*/ 	.short	(.L_33 - .L_32)
.L_32:
        /*000c*/ 	.word	0x00000000
        /*0010*/ 	.short	0x0000
        /*0012*/ 	.short	0x0000
        /*0014*/ 	.byte	0x00, 0xf0, 0x01, 0x20


	//----- nvinfo : EIATTR_AT_ENTRY_FRAGMENTS
	.align		4
.L_33:
        /*0018*/ 	.byte	0x04, 0x4f
        /*001a*/ 	.short	(.L_35 - .L_34)


	//   ....[0]....
.L_34:
        /*001c*/ 	.word	0x00000006


	//----- nvinfo : EIATTR_RESERVED_SMEM_USED
	.align		4
.L_35:
        /*0020*/ 	.byte	0x01, 0x41
	.zero		2


	//----- nvinfo : EIATTR_SPARSE_MMA_MASK
	.align		4
        /*0024*/ 	.byte	0x03, 0x50
        /*0026*/ 	.short	0x0000


	//----- nvinfo : EIATTR_TCGEN05_1CTA_USED
	.align		4
        /*0028*/ 	.byte	0x01, 0x51
	.zero		2


	//----- nvinfo : EIATTR_MAXREG_COUNT
	.align		4
        /*002c*/ 	.byte	0x03, 0x1b
        /*002e*/ 	.short	0x00ff


	//----- nvinfo : EIATTR_NUM_BARRIERS
	.align		4
        /*0030*/ 	.byte	0x02, 0x4c
        /*0032*/ 	.byte	0x07
	.zero		1


	//----- nvinfo : EIATTR_EXTERNS
	.align		4
        /*0034*/ 	.byte	0x04, 0x0f
        /*0036*/ 	.short	(.L_37 - .L_36)


	//   ....[0]....
	.align		4
.L_36:
        /*0038*/ 	.word	index@(__assertfail)


	//----- nvinfo : EIATTR_MERCURY_ISA_VERSION
	.align		4
.L_37:
        /*003c*/ 	.byte	0x03, 0x5f
        /*003e*/ 	.short	0x0101


	//----- nvinfo : EIATTR_INT_WARP_WIDE_INSTR_OFFSETS
	.align		4
        /*0040*/ 	.byte	0x04, 0x31
        /*0042*/ 	.short	(.L_39 - .L_38)


	//   ....[0]....
.L_38:
        /*0044*/ 	.word	0x00001d70


	//   ....[1]....
        /*0048*/ 	.word	0x00003610


	//   ....[2]....
        /*004c*/ 	.word	0x00003630


	//   ....[3]....
        /*0050*/ 	.word	0x00003660


	//   ....[4]....
        /*0054*/ 	.word	0x00003fa0


	//   ....[5]....
        /*0058*/ 	.word	0x00004000


	//   ....[6]....
        /*005c*/ 	.word	0x000040f0


	//   ....[7]....
        /*0060*/ 	.word	0x00004170


	//   ....[8]....
        /*0064*/ 	.word	0x00004280


	//   ....[9]....
        /*0068*/ 	.word	0x00004310


	//   ....[10]....
        /*006c*/ 	.word	0x000044f0


	//   ....[11]....
        /*0070*/ 	.word	0x00004650


	//   ....[12]....
        /*0074*/ 	.word	0x000055d0


	//----- nvinfo : EIATTR_COOP_GROUP_MASK_REGIDS
	.align		4
.L_39:
        /*0078*/ 	.byte	0x04, 0x29
        /*007a*/ 	.short	(.L_41 - .L_40)


	//   ....[0]....
.L_40:
        /*007c*/ 	.word	0xffffffff


	//   ....[1]....
        /*0080*/ 	.word	0xffffffff


	//   ....[2]....
        /*0084*/ 	.word	0xffffffff


	//   ....[3]....
        /*0088*/ 	.word	0xffffffff


	//   ....[4]....
        /*008c*/ 	.word	0xffffffff


	//   ....[5]....
        /*0090*/ 	.word	0xffffffff


	//   ....[6]....
        /*0094*/ 	.word	0xffffffff


	//   ....[7]....
        /*0098*/ 	.word	0xffffffff


	//   ....[8]....
        /*009c*/ 	.word	0xffffffff


	//   ....[9]....
        /*00a0*/ 	.word	0xffffffff


	//   ....[10]....
        /*00a4*/ 	.word	0xffffffff


	//   ....[11]....
        /*00a8*/ 	.word	0xffffffff


	//   ....[12]....
        /*00ac*/ 	.word	0xffffffff


	//----- nvinfo : EIATTR_COOP_GROUP_INSTR_OFFSETS
	.align		4
.L_41:
        /*00b0*/ 	.byte	0x04, 0x28
        /*00b2*/ 	.short	(.L_43 - .L_42)


	//   ....[0]....
.L_42:
        /*00b4*/ 	.word	0x00000090


	//   ....[1]....
        /*00b8*/ 	.word	0x000004c0


	//   ....[2]....
        /*00bc*/ 	.word	0x00000610


	//   ....[3]....
        /*00c0*/ 	.word	0x000007b0


	//   ....[4]....
        /*00c4*/ 	.word	0x000008b0


	//   ....[5]....
        /*00c8*/ 	.word	0x00000a20


	//   ....[6]....
        /*00cc*/ 	.word	0x00000b80


	//   ....[7]....
        /*00d0*/ 	.word	0x00001c50


	//   ....[8]....
        /*00d4*/ 	.word	0x000029a0


	//   ....[9]....
        /*00d8*/ 	.word	0x00002bb0


	//   ....[10]....
        /*00dc*/ 	.word	0x00002be0


	//   ....[11]....
        /*00e0*/ 	.word	0x000034f0


	//   ....[12]....
        /*00e4*/ 	.word	0x00003720


	//----- nvinfo : EIATTR_VRC_CTA_INIT_COUNT
	.align		4
.L_43:
        /*00e8*/ 	.byte	0x02, 0x4a
        /*00ea*/ 	.byte	0x80
	.zero		1


	//----- nvinfo : EIATTR_SYSCALL_OFFSETS
	.align		4
        /*00ec*/ 	.byte	0x04, 0x46
        /*00ee*/ 	.short	(.L_45 - .L_44)


	//   ....[0]....
.L_44:
        /*00f0*/ 	.word	0x00005140


	//   ....[1]....
        /*00f4*/ 	.word	0x00005230


	//   ....[2]....
        /*00f8*/ 	.word	0x00005cf0


	//   ....[3]....
        /*00fc*/ 	.word	0x00007140


	//   ....[4]....
        /*0100*/ 	.word	0x00008560


	//   ....[5]....
        /*0104*/ 	.word	0x00009970


	//----- nvinfo : EIATTR_MBARRIER_INSTR_OFFSETS
	.align		4
.L_45:
        /*0108*/ 	.byte	0x04, 0x39
        /*010a*/ 	.short	(.L_47 - .L_46)


	//   ....[0]....
.L_46:
        /*010c*/ 	.word	0x000005a0
        /*0110*/ 	.word	0x000000ff
        /*0114*/ 	.word	0x00000000
        /*0118*/ 	.short	0x0100
        /*011a*/ 	.byte	0x05
	.zero		1


	//   ....[1]....
        /*011c*/ 	.word	0x000005b0
        /*0120*/ 	.word	0x000000ff
        /*0124*/ 	.word	0x00000018
        /*0128*/ 	.short	0x0100
        /*012a*/ 	.byte	0x05
	.zero		1


	//   ....[2]....
        /*012c*/ 	.word	0x000005c0
        /*0130*/ 	.word	0x000000ff
        /*0134*/ 	.word	0x00000008
        /*0138*/ 	.short	0x0100
        /*013a*/ 	.byte	0x05
	.zero		1


	//   ....[3]....
        /*013c*/ 	.word	0x000005d0
        /*0140*/ 	.word	0x000000ff
        /*0144*/ 	.word	0x00000020
        /*0148*/ 	.short	0x0100
        /*014a*/ 	.byte	0x05
	.zero		1


	//   ....[4]....
        /*014c*/ 	.word	0x000005e0
        /*0150*/ 	.word	0x000000ff
        /*0154*/ 	.word	0x00000010
        /*0158*/ 	.short	0x0100
        /*015a*/ 	.byte	0x05
	.zero		1


	//   ....[5]....
        /*015c*/ 	.word	0x000005f0
        /*0160*/ 	.word	0x000000ff
        /*0164*/ 	.word	0x00000028
        /*0168*/ 	.short	0x0100
        /*016a*/ 	.byte	0x05
	.zero		1


	//   ....[6]....
        /*016c*/ 	.word	0x00000720
        /*0170*/ 	.word	0x000000ff
        /*0174*/ 	.word	0x00000030
        /*0178*/ 	.short	0x0100
        /*017a*/ 	.byte	0x06
	.zero		1


	//   ....[7]....
        /*017c*/ 	.word	0x00000730
        /*0180*/ 	.word	0x000000ff
        /*0184*/ 	.word	0x00000050
        /*0188*/ 	.short	0x0100
        /*018a*/ 	.byte	0x06
	.zero		1


	//   ....[8]....
        /*018c*/ 	.word	0x00000740
        /*0190*/ 	.word	0x000000ff
        /*0194*/ 	.word	0x00000038
        /*0198*/ 	.short	0x0100
        /*019a*/ 	.byte	0x06
	.zero		1


	//   ....[9]....
        /*019c*/ 	.word	0x00000750
        /*01a0*/ 	.word	0x000000ff
        /*01a4*/ 	.word	0x00000058
        /*01a8*/ 	.short	0x0100
        /*01aa*/ 	.byte	0x06
	.zero		1


	//   ....[10]....
        /*01ac*/ 	.word	0x00000760
        /*01b0*/ 	.word	0x000000ff
        /*01b4*/ 	.word	0x00000040
        /*01b8*/ 	.short	0x0100
        /*01ba*/ 	.byte	0x06
	.zero		1


	//   ....[11]....
        /*01bc*/ 	.word	0x00000770
        /*01c0*/ 	.word	0x000000ff
        /*01c4*/ 	.word	0x00000060
        /*01c8*/ 	.short	0x0100
        /*01ca*/ 	.byte	0x06
	.zero		1


	//   ....[12]....
        /*01cc*/ 	.word	0x00000780
        /*01d0*/ 	.word	0x000000ff
        /*01d4*/ 	.word	0x00000048
        /*01d8*/ 	.short	0x0100
        /*01da*/ 	.byte	0x06
	.zero		1


	//   ....[13]....
        /*01dc*/ 	.word	0x00000790
        /*01e0*/ 	.word	0x000000ff
        /*01e4*/ 	.word	0x00000068
        /*01e8*/ 	.short	0x0100
        /*01ea*/ 	.byte	0x06
	.zero		1


	//   ....[14]....
        /*01ec*/ 	.word	0x00000880
        /*01f0*/ 	.word	0x000000ff
        /*01f4*/ 	.word	0x00000070
        /*01f8*/ 	.short	0x0100
        /*01fa*/ 	.byte	0x05
	.zero		1


	//   ....[15]....
        /*01fc*/ 	.word	0x00000890
        /*0200*/ 	.word	0x000000ff
        /*0204*/ 	.word	0x00000078
        /*0208*/ 	.short	0x0100
        /*020a*/ 	.byte	0x05
	.zero		1


	//   ....[16]....
        /*020c*/ 	.word	0x000009d0
        /*0210*/ 	.word	0x000000ff
        /*0214*/ 	.word	0x00000080
        /*0218*/ 	.short	0x0100
        /*021a*/ 	.byte	0x05
	.zero		1


	//   ....[17]....
        /*021c*/ 	.word	0x000009e0
        /*0220*/ 	.word	0x000000ff
        /*0224*/ 	.word	0x00000090
        /*0228*/ 	.short	0x0100
        /*022a*/ 	.byte	0x05
	.zero		1


	//   ....[18]....
        /*022c*/ 	.word	0x000009f0
        /*0230*/ 	.word	0x000000ff
        /*0234*/ 	.word	0x00000088
        /*0238*/ 	.short	0x0100
        /*023a*/ 	.byte	0x05
	.zero		1


	//   ....[19]....
        /*023c*/ 	.word	0x00000a00
        /*0240*/ 	.word	0x000000ff
        /*0244*/ 	.word	0x00000098
        /*0248*/ 	.short	0x0100
        /*024a*/ 	.byte	0x05
	.zero		1


	//   ....[20]....
        /*024c*/ 	.word	0x00000b30
        /*0250*/ 	.word	0x000000ff
        /*0254*/ 	.word	0x000000a0
        /*0258*/ 	.short	0x0100
        /*025a*/ 	.byte	0x06
	.zero		1


	//   ....[21]....
        /*025c*/ 	.word	0x00000b40
        /*0260*/ 	.word	0x000000ff
        /*0264*/ 	.word	0x000000b0
        /*0268*/ 	.short	0x0100
        /*026a*/ 	.byte	0x06
	.zero		1


	//   ....[22]....
        /*026c*/ 	.word	0x00000b50
        /*0270*/ 	.word	0x000000ff
        /*0274*/ 	.word	0x000000a8
        /*0278*/ 	.short	0x0100
        /*027a*/ 	.byte	0x06
	.zero		1


	//   ....[23]....
        /*027c*/ 	.word	0x00000b60
        /*0280*/ 	.word	0x000000ff
        /*0284*/ 	.word	0x000000b8
        /*0288*/ 	.short	0x0100
        /*028a*/ 	.byte	0x06
	.zero		1


	//   ....[24]....
        /*028c*/ 	.word	0x00000c50
        /*0290*/ 	.word	0x000000ff
        /*0294*/ 	.word	0x000000c0
        /*0298*/ 	.short	0x0100
        /*029a*/ 	.byte	0x05
	.zero		1


	//   ....[25]....
        /*029c*/ 	.word	0x00000c60
        /*02a0*/ 	.word	0x000000ff
        /*02a4*/ 	.word	0x000000d0
        /*02a8*/ 	.short	0x0100
        /*02aa*/ 	.byte	0x05
	.zero		1


	//   ....[26]....
        /*02ac*/ 	.word	0x00000c70
        /*02b0*/ 	.word	0x000000ff
        /*02b4*/ 	.word	0x000000c8
        /*02b8*/ 	.short	0x0100
        /*02ba*/ 	.byte	0x05
	.zero		1


	//   ....[27]....
        /*02bc*/ 	.word	0x00000c80
        /*02c0*/ 	.word	0x000000ff
        /*02c4*/ 	.word	0x000000d8
        /*02c8*/ 	.short	0x0100
        /*02ca*/ 	.byte	0x05
	.zero		1


	//   ....[28]....
        /*02cc*/ 	.word	0x00001550
        /*02d0*/ 	.word	0x00000003
        /*02d4*/ 	.word	0x000000d0
        /*02d8*/ 	.short	0x010a
        /*02da*/ 	.byte	0xff
	.zero		1


	//   ....[29]....
        /*02dc*/ 	.word	0x00001580
        /*02e0*/ 	.word	0x00000003
        /*02e4*/ 	.word	0x000000c0
        /*02e8*/ 	.short	0x0101
        /*02ea*/ 	.byte	0xff
	.zero		1


	//   ....[30]....
        /*02ec*/ 	.word	0x00001650
        /*02f0*/ 	.word	0x000000ff
        /*02f4*/ 	.word	0x00000018
        /*02f8*/ 	.short	0x010a
        /*02fa*/ 	.byte	0x08
	.zero		1


	//   ....[31]....
        /*02fc*/ 	.word	0x000016f0
        /*0300*/ 	.word	0x000000ff
        /*0304*/ 	.word	0x00000018
        /*0308*/ 	.short	0x010a
        /*030a*/ 	.byte	0x29
	.zero		1


	//   ....[32]....
        /*030c*/ 	.word	0x00001840
        /*0310*/ 	.word	0x000000ff
        /*0314*/ 	.word	0x00000018
        /*0318*/ 	.short	0x010a
        /*031a*/ 	.byte	0x08
	.zero		1


	//   ....[33]....
        /*031c*/ 	.word	0x00001950
        /*0320*/ 	.word	0x000000ff
        /*0324*/ 	.word	0x00000078
        /*0328*/ 	.short	0x0101
        /*032a*/ 	.byte	0x04
	.zero		1


	//   ....[34]....
        /*032c*/ 	.word	0x00001970
        /*0330*/ 	.word	0x000000ff
        /*0334*/ 	.word	0x00000018
        /*0338*/ 	.short	0x010a
        /*033a*/ 	.byte	0x08
	.zero		1


	//   ....[35]....
        /*033c*/ 	.word	0x000019f0
        /*0340*/ 	.word	0x000000ff
        /*0344*/ 	.word	0x00000018
        /*0348*/ 	.short	0x010a
        /*034a*/ 	.byte	0x11
	.zero		1


	//   ....[36]....
        /*034c*/ 	.word	0x00001b40
        /*0350*/ 	.word	0x000000ff
        /*0354*/ 	.word	0x00000018
        /*0358*/ 	.short	0x010a
        /*035a*/ 	.byte	0x08
	.zero		1


	//   ....[37]....
        /*035c*/ 	.word	0x00001c80
        /*0360*/ 	.word	0x00000002
        /*0364*/ 	.word	0x00000080
        /*0368*/ 	.short	0x010a
        /*036a*/ 	.byte	0xff
	.zero		1


	//   ....[38]....
        /*036c*/ 	.word	0x00001d40
        /*0370*/ 	.word	0x00000002
        /*0374*/ 	.word	0x00000000
        /*0378*/ 	.short	0x0101
        /*037a*/ 	.byte	0xff
	.zero		1


	//   ....[39]....
        /*037c*/ 	.word	0x000022a0
        /*0380*/ 	.word	0x000000ff
        /*0384*/ 	.word	0x00000000
        /*0388*/ 	.short	0x010a
        /*038a*/ 	.byte	0x05
	.zero		1


	//   ....[40]....
        /*038c*/ 	.word	0x00002330
        /*0390*/ 	.word	0x000000ff
        /*0394*/ 	.word	0x00000000
        /*0398*/ 	.short	0x010a
        /*039a*/ 	.byte	0x05
	.zero		1


	//   ....[41]....
        /*039c*/ 	.word	0x000023d0
        /*03a0*/ 	.word	0x00000000
        /*03a4*/ 	.word	0x00000000
        /*03a8*/ 	.short	0x010a
        /*03aa*/ 	.byte	0xff
	.zero		1


	//   ....[42]....
        /*03ac*/ 	.word	0x000024f0
        /*03b0*/ 	.word	0x00000000
        /*03b4*/ 	.word	0x000000c0
        /*03b8*/ 	.short	0x010a
        /*03ba*/ 	.byte	0xff
	.zero		1


	//   ....[43]....
        /*03bc*/ 	.word	0x00002560
        /*03c0*/ 	.word	0x00000004
        /*03c4*/ 	.word	0x00000000
        /*03c8*/ 	.short	0x0101
        /*03ca*/ 	.byte	0xff
	.zero		1


	//   ....[44]....
        /*03cc*/ 	.word	0x00002580
        /*03d0*/ 	.word	0x000000ff
        /*03d4*/ 	.word	0x00000090
        /*03d8*/ 	.short	0x010a
        /*03da*/ 	.byte	0x05
	.zero		1


	//   ....[45]....
        /*03dc*/ 	.word	0x000026a0
        /*03e0*/ 	.word	0x00000000
        /*03e4*/ 	.word	0x00000080
        /*03e8*/ 	.short	0x010a
        /*03ea*/ 	.byte	0xff
	.zero		1


	//   ....[46]....
        /*03ec*/ 	.word	0x000027a0
        /*03f0*/ 	.word	0x00000000
        /*03f4*/ 	.word	0x00000000
        /*03f8*/ 	.short	0x0101
        /*03fa*/ 	.byte	0xff
	.zero		1


	//   ....[47]....
        /*03fc*/ 	.word	0x00002830
        /*0400*/ 	.word	0x000000ff
        /*0404*/ 	.word	0x00000090
        /*0408*/ 	.short	0x0106
        /*040a*/ 	.byte	0x05
	.zero		1


	//   ....[48]....
        /*040c*/ 	.word	0x00002850
        /*0410*/ 	.word	0x000000ff
        /*0414*/ 	.word	0x00000090
        /*0418*/ 	.short	0x010a
        /*041a*/ 	.byte	0x05
	.zero		1


	//   ....[49]....
        /*041c*/ 	.word	0x000028e0
        /*0420*/ 	.word	0x000000ff
        /*0424*/ 	.word	0x00000090
        /*0428*/ 	.short	0x0106
        /*042a*/ 	.byte	0x04
	.zero		1


	//   ....[50]....
        /*042c*/ 	.word	0x00002920
        /*0430*/ 	.word	0x00000000
        /*0434*/ 	.word	0x00000090
        /*0438*/ 	.short	0x010a
        /*043a*/ 	.byte	0xff
	.zero		1


	//   ....[51]....
        /*043c*/ 	.word	0x00002e60
        /*0440*/ 	.word	0x00000000
        /*0444*/ 	.word	0x00000080
        /*0448*/ 	.short	0x010a
        /*044a*/ 	.byte	0xff
	.zero		1


	//   ....[52]....
        /*044c*/ 	.word	0x00002f70
        /*0450*/ 	.word	0x00000003
        /*0454*/ 	.word	0x00000000
        /*0458*/ 	.short	0x0101
        /*045a*/ 	.byte	0xff
	.zero		1


	//   ....[53]....
        /*045c*/ 	.word	0x00002f80
        /*0460*/ 	.word	0x000000ff
        /*0464*/ 	.word	0x00000000
        /*0468*/ 	.short	0x010a
        /*046a*/ 	.byte	0x06
	.zero		1


	//   ....[54]....
        /*046c*/ 	.word	0x00002fa0
        /*0470*/ 	.word	0x000000ff
        /*0474*/ 	.word	0x000000b0
        /*0478*/ 	.short	0x010a
        /*047a*/ 	.byte	0x07
	.zero		1


	//   ....[55]....
        /*047c*/ 	.word	0x00003070
        /*0480*/ 	.word	0x000000ff
        /*0484*/ 	.word	0x00000000
        /*0488*/ 	.short	0x010a
        /*048a*/ 	.byte	0x06
	.zero		1


	//   ....[56]....
        /*048c*/ 	.word	0x000031a0
        /*0490*/ 	.word	0x000000ff
        /*0494*/ 	.word	0x00000000
        /*0498*/ 	.short	0x010a
        /*049a*/ 	.byte	0x1a
	.zero		1


	//   ....[57]....
        /*049c*/ 	.word	0x00003440
        /*04a0*/ 	.word	0x000000ff
        /*04a4*/ 	.word	0x00000000
        /*04a8*/ 	.short	0x010a
        /*04aa*/ 	.byte	0x06
	.zero		1


	//   ....[58]....
        /*04ac*/ 	.word	0x000034d0
        /*04b0*/ 	.word	0x000000ff
        /*04b4*/ 	.word	0x00000000
        /*04b8*/ 	.short	0x010a
        /*04ba*/ 	.byte	0x07
	.zero		1


	//   ....[59]....
        /*04bc*/ 	.word	0x00003950
        /*04c0*/ 	.word	0x00000000
        /*04c4*/ 	.word	0x00000080
        /*04c8*/ 	.short	0x010a
        /*04ca*/ 	.byte	0xff
	.zero		1


	//   ....[60]....
        /*04cc*/ 	.word	0x00003a10
        /*04d0*/ 	.word	0x00000000
        /*04d4*/ 	.word	0x00000000
        /*04d8*/ 	.short	0x0101
        /*04da*/ 	.byte	0xff
	.zero		1


	//   ....[61]....
        /*04dc*/ 	.word	0x00003d30
        /*04e0*/ 	.word	0x000000ff
        /*04e4*/ 	.word	0x00000078
        /*04e8*/ 	.short	0x010a
        /*04ea*/ 	.byte	0x06
	.zero		1


	//   ....[62]....
        /*04ec*/ 	.word	0x00003f20
        /*04f0*/ 	.word	0x000000ff
        /*04f4*/ 	.word	0x00000050
        /*04f8*/ 	.short	0x010a
        /*04fa*/ 	.byte	0x06
	.zero		1


	//   ....[63]....
        /*04fc*/ 	.word	0x000040a0
        /*0500*/ 	.word	0x000000ff
        /*0504*/ 	.word	0x00000030
        /*0508*/ 	.short	0x010b
        /*050a*/ 	.byte	0x06
	.zero		1


	//   ....[64]....
        /*050c*/ 	.word	0x000040b0
        /*0510*/ 	.word	0x000000ff
        /*0514*/ 	.word	0x00000000
        /*0518*/ 	.short	0x0101
        /*051a*/ 	.byte	0x08
	.zero		1


	//   ....[65]....
        /*051c*/ 	.word	0x000040c0
        /*0520*/ 	.word	0x000000ff
        /*0524*/ 	.word	0x00000058
        /*0528*/ 	.short	0x010a
        /*052a*/ 	.byte	0x06
	.zero		1


	//   ....[66]....
        /*052c*/ 	.word	0x00004220
        /*0530*/ 	.word	0x000000ff
        /*0534*/ 	.word	0x00000038
        /*0538*/ 	.short	0x010b
        /*053a*/ 	.byte	0x06
	.zero		1


	//   ....[67]....
        /*053c*/ 	.word	0x00004230
        /*0540*/ 	.word	0x000000ff
        /*0544*/ 	.word	0x00000000
        /*0548*/ 	.short	0x0101
        /*054a*/ 	.byte	0x08
	.zero		1


	//   ....[68]....
        /*054c*/ 	.word	0x00004240
        /*0550*/ 	.word	0x000000ff
        /*0554*/ 	.word	0x00000060
        /*0558*/ 	.short	0x010a
        /*055a*/ 	.byte	0x06
	.zero		1


	//   ....[69]....
        /*055c*/ 	.word	0x000043e0
        /*0560*/ 	.word	0x000000ff
        /*0564*/ 	.word	0x00000040
        /*0568*/ 	.short	0x010b
        /*056a*/ 	.byte	0x06
	.zero		1


	//   ....[70]....
        /*056c*/ 	.word	0x00004450
        /*0570*/ 	.word	0x000000ff
        /*0574*/ 	.word	0x00000000
        /*0578*/ 	.short	0x0101
        /*057a*/ 	.byte	0x08
	.zero		1


	//   ....[71]....
        /*057c*/ 	.word	0x00004480
        /*0580*/ 	.word	0x000000ff
        /*0584*/ 	.word	0x00000068
        /*0588*/ 	.short	0x010a
        /*058a*/ 	.byte	0x06
	.zero		1


	//   ....[72]....
        /*058c*/ 	.word	0x00004690
        /*0590*/ 	.word	0x000000ff
        /*0594*/ 	.word	0x00000048
        /*0598*/ 	.short	0x010b
        /*059a*/ 	.byte	0x06
	.zero		1


	//   ....[73]....
        /*059c*/ 	.word	0x000046b0
        /*05a0*/ 	.word	0x000000ff
        /*05a4*/ 	.word	0x00000000
        /*05a8*/ 	.short	0x0101
        /*05aa*/ 	.byte	0x07
	.zero		1


	//   ....[74]....
        /*05ac*/ 	.word	0x000046e0
        /*05b0*/ 	.word	0x000000ff
        /*05b4*/ 	.word	0x00000050
        /*05b8*/ 	.short	0x010a
        /*05ba*/ 	.byte	0x06
	.zero		1


	//   ....[75]....
        /*05bc*/ 	.word	0x00004700
        /*05c0*/ 	.word	0x000000ff
        /*05c4*/ 	.word	0x00000058
        /*05c8*/ 	.short	0x010a
        /*05ca*/ 	.byte	0x06
	.zero		1


	//   ....[76]....
        /*05cc*/ 	.word	0x00004720
        /*05d0*/ 	.word	0x000000ff
        /*05d4*/ 	.word	0x00000060
        /*05d8*/ 	.short	0x010a
        /*05da*/ 	.byte	0x06
	.zero		1


	//   ....[77]....
        /*05dc*/ 	.word	0x00004760
        /*05e0*/ 	.word	0x00000000
        /*05e4*/ 	.word	0x00000068
        /*05e8*/ 	.short	0x010a
        /*05ea*/ 	.byte	0xff
	.zero		1


	//   ....[78]....
        /*05ec*/ 	.word	0x00004b00
        /*05f0*/ 	.word	0x00000000
        /*05f4*/ 	.word	0x00000080
        /*05f8*/ 	.short	0x010a
        /*05fa*/ 	.byte	0xff
	.zero		1


	//   ....[79]....
        /*05fc*/ 	.word	0x00004c10
        /*0600*/ 	.word	0x00000000
        /*0604*/ 	.word	0x00000000
        /*0608*/ 	.short	0x0101
        /*060a*/ 	.byte	0xff
	.zero		1


	//   ....[80]....
        /*060c*/ 	.word	0x00005680
        /*0610*/ 	.word	0x000000ff
        /*0614*/ 	.word	0x00000030
        /*0618*/ 	.short	0x010a
        /*061a*/ 	.byte	0x29
	.zero		1


	//   ....[81]....
        /*061c*/ 	.word	0x00005780
        /*0620*/ 	.word	0x00000093
        /*0624*/ 	.word	0x000000a0
        /*0628*/ 	.short	0x010a
        /*062a*/ 	.byte	0xff
	.zero		1


	//   ....[82]....
        /*062c*/ 	.word	0x00005aa0
        /*0630*/ 	.word	0x000000ff
        /*0634*/ 	.word	0x00000030
        /*0638*/ 	.short	0x010a
        /*063a*/ 	.byte	0x29
	.zero		1


	//   ....[83]....
        /*063c*/ 	.word	0x00005bd0
        /*0640*/ 	.word	0x00000093
        /*0644*/ 	.word	0x000000a0
        /*0648*/ 	.short	0x010a
        /*064a*/ 	.byte	0xff
	.zero		1


	//   ....[84]....
        /*064c*/ 	.word	0x00006de0
        /*0650*/ 	.word	0x00000000
        /*0654*/ 	.word	0x00000000
        /*0658*/ 	.short	0x0101
        /*065a*/ 	.byte	0xff
	.zero		1


	//   ....[85]....
        /*065c*/ 	.word	0x00006df0
        /*0660*/ 	.word	0x00000003
        /*0664*/ 	.word	0x00000030
        /*0668*/ 	.short	0x010a
        /*066a*/ 	.byte	0xff
	.zero		1


	//   ....[86]....
        /*066c*/ 	.word	0x00006ed0
        /*0670*/ 	.word	0x00000003
        /*0674*/ 	.word	0x00000030
        /*0678*/ 	.short	0x010a
        /*067a*/ 	.byte	0xff
	.zero		1


	//   ....[87]....
        /*067c*/ 	.word	0x00008200
        /*0680*/ 	.word	0x000000e2
        /*0684*/ 	.word	0x00000000
        /*0688*/ 	.short	0x0101
        /*068a*/ 	.byte	0xff
	.zero		1


	//   ....[88]....
        /*068c*/ 	.word	0x00008220
        /*0690*/ 	.word	0x00000000
        /*0694*/ 	.word	0x00000030
        /*0698*/ 	.short	0x010a
        /*069a*/ 	.byte	0xff
	.zero		1


	//   ....[89]....
        /*069c*/ 	.word	0x000082f0
        /*06a0*/ 	.word	0x00000000
        /*06a4*/ 	.word	0x00000030
        /*06a8*/ 	.short	0x010a
        /*06aa*/ 	.byte	0xff
	.zero		1


	//   ....[90]....
        /*06ac*/ 	.word	0x00009620
        /*06b0*/ 	.word	0x00000046
        /*06b4*/ 	.word	0x00000000
        /*06b8*/ 	.short	0x0101
        /*06ba*/ 	.byte	0xff
	.zero		1


	//   ....[91]....
        /*06bc*/ 	.word	0x00009640
        /*06c0*/ 	.word	0x00000003
        /*06c4*/ 	.word	0x00000030
        /*06c8*/ 	.short	0x010a
        /*06ca*/ 	.byte	0xff
	.zero		1


	//   ....[92]....
        /*06cc*/ 	.word	0x00009710
        /*06d0*/ 	.word	0x00000003
        /*06d4*/ 	.word	0x00000030
        /*06d8*/ 	.short	0x010a
        /*06da*/ 	.byte	0xff
	.zero		1


	//   ....[93]....
        /*06dc*/ 	.word	0x00009af0
        /*06e0*/ 	.word	0x000000ff
        /*06e4*/ 	.word	0x00000000
        /*06e8*/ 	.short	0x0101
        /*06ea*/ 	.byte	0x05
	.zero		1


	//   ....[94]....
        /*06ec*/ 	.word	0x0000aa90
        /*06f0*/ 	.word	0x00000000
        /*06f4*/ 	.word	0x00000000
        /*06f8*/ 	.short	0x0101
        /*06fa*/ 	.byte	0xff
	.zero		1


	//   ....[95]....
        /*06fc*/ 	.word	0x0000ad20
        /*0700*/ 	.word	0x000000ff
        /*0704*/ 	.word	0x00000000
        /*0708*/ 	.short	0x0101
        /*070a*/ 	.byte	0x04
	.zero		1


	//   ....[96]....
        /*070c*/ 	.word	0x0000ad40
        /*0710*/ 	.word	0x00000003
        /*0714*/ 	.word	0x000000d0
        /*0718*/ 	.short	0x010a
        /*071a*/ 	.byte	0xff
	.zero		1


	//   ....[97]....
        /*071c*/ 	.word	0x0000ada0
        /*0720*/ 	.word	0x00000002
        /*0724*/ 	.word	0x00000018
        /*0728*/ 	.short	0x010a
        /*072a*/ 	.byte	0xff
	.zero		1


	//   ....[98]....
        /*072c*/ 	.word	0x0000ae00
        /*0730*/ 	.word	0x00000002
        /*0734*/ 	.word	0x00000018
        /*0738*/ 	.short	0x010a
        /*073a*/ 	.byte	0xff
	.zero		1


	//   ....[99]....
        /*073c*/ 	.word	0x0000ae50
        /*0740*/ 	.word	0x00000002
        /*0744*/ 	.word	0x00000080
        /*0748*/ 	.short	0x010a
        /*074a*/ 	.byte	0xff
	.zero		1


	//   ....[100]....
        /*074c*/ 	.word	0x0000aeb0
        /*0750*/ 	.word	0x00000000
        /*0754*/ 	.word	0x00000000
        /*0758*/ 	.short	0x010a
        /*075a*/ 	.byte	0xff
	.zero		1


	//   ....[101]....
        /*075c*/ 	.word	0x0000af10
        /*0760*/ 	.word	0x00000000
        /*0764*/ 	.word	0x00000000
        /*0768*/ 	.short	0x010a
        /*076a*/ 	.byte	0xff
	.zero		1


	//   ....[102]....
        /*076c*/ 	.word	0x0000af60
        /*0770*/ 	.word	0x00000000
        /*0774*/ 	.word	0x000000c0
        /*0778*/ 	.short	0x010a
        /*077a*/ 	.byte	0xff
	.zero		1


	//   ....[103]....
        /*077c*/ 	.word	0x0000afc0
        /*0780*/ 	.word	0x00000000
        /*0784*/ 	.word	0x00000090
        /*0788*/ 	.short	0x010a
        /*078a*/ 	.byte	0xff
	.zero		1


	//   ....[104]....
        /*078c*/ 	.word	0x0000b010
        /*0790*/ 	.word	0x00000000
        /*0794*/ 	.word	0x00000080
        /*0798*/ 	.short	0x010a
        /*079a*/ 	.byte	0xff
	.zero		1


	//   ....[105]....
        /*079c*/ 	.word	0x0000b070
        /*07a0*/ 	.word	0x00000000
        /*07a4*/ 	.word	0x00000090
        /*07a8*/ 	.short	0x010a
        /*07aa*/ 	.byte	0xff
	.zero		1


	//   ....[106]....
        /*07ac*/ 	.word	0x0000b0c0
        /*07b0*/ 	.word	0x00000000
        /*07b4*/ 	.word	0x00000080
        /*07b8*/ 	.short	0x010a
        /*07ba*/ 	.byte	0xff
	.zero		1


	//   ....[107]....
        /*07bc*/ 	.word	0x0000b120
        /*07c0*/ 	.word	0x00000003
        /*07c4*/ 	.word	0x000000b0
        /*07c8*/ 	.short	0x010a
        /*07ca*/ 	.byte	0xff
	.zero		1


	//   ....[108]....
        /*07cc*/ 	.word	0x0000b180
        /*07d0*/ 	.word	0x00000000
        /*07d4*/ 	.word	0x00000000
        /*07d8*/ 	.short	0x010a
        /*07da*/ 	.byte	0xff
	.zero		1


	//   ....[109]....
        /*07dc*/ 	.word	0x0000b1e0
        /*07e0*/ 	.word	0x00000000
        /*07e4*/ 	.word	0x00000000
        /*07e8*/ 	.short	0x010a
        /*07ea*/ 	.byte	0xff
	.zero		1


	//   ....[110]....
        /*07ec*/ 	.word	0x0000b240
        /*07f0*/ 	.word	0x00000000
        /*07f4*/ 	.word	0x00000000
        /*07f8*/ 	.short	0x010a
        /*07fa*/ 	.byte	0xff
	.zero		1


	//   ....[111]....
        /*07fc*/ 	.word	0x0000b290
        /*0800*/ 	.word	0x00000000
        /*0804*/ 	.word	0x00000080
        /*0808*/ 	.short	0x010a
        /*080a*/ 	.byte	0xff
	.zero		1


	//   ....[112]....
        /*080c*/ 	.word	0x0000b2f0
        /*0810*/ 	.word	0x00000000
        /*0814*/ 	.word	0x00000078
        /*0818*/ 	.short	0x010a
        /*081a*/ 	.byte	0xff
	.zero		1


	//   ....[113]....
        /*081c*/ 	.word	0x0000b350
        /*0820*/ 	.word	0x00000000
        /*0824*/ 	.word	0x00000050
        /*0828*/ 	.short	0x010a
        /*082a*/ 	.byte	0xff
	.zero		1


	//   ....[114]....
        /*082c*/ 	.word	0x0000b3b0
        /*0830*/ 	.word	0x00000000
        /*0834*/ 	.word	0x00000058
        /*0838*/ 	.short	0x010a
        /*083a*/ 	.byte	0xff
	.zero		1


	//   ....[115]....
        /*083c*/ 	.word	0x0000b410
        /*0840*/ 	.word	0x00000000
        /*0844*/ 	.word	0x00000060
        /*0848*/ 	.short	0x010a
        /*084a*/ 	.byte	0xff
	.zero		1


	//   ....[116]....
        /*084c*/ 	.word	0x0000b470
        /*0850*/ 	.word	0x00000000
        /*0854*/ 	.word	0x00000068
        /*0858*/ 	.short	0x010a
        /*085a*/ 	.byte	0xff
	.zero		1


	//   ....[117]....
        /*085c*/ 	.word	0x0000b4d0
        /*0860*/ 	.word	0x00000000
        /*0864*/ 	.word	0x00000050
        /*0868*/ 	.short	0x010a
        /*086a*/ 	.byte	0xff
	.zero		1


	//   ....[118]....
        /*086c*/ 	.word	0x0000b530
        /*0870*/ 	.word	0x00000000
        /*0874*/ 	.word	0x00000058
        /*0878*/ 	.short	0x010a
        /*087a*/ 	.byte	0xff
	.zero		1


	//   ....[119]....
        /*087c*/ 	.word	0x0000b590
        /*0880*/ 	.word	0x00000000
        /*0884*/ 	.word	0x00000060
        /*0888*/ 	.short	0x010a
        /*088a*/ 	.byte	0xff
	.zero		1


	//   ....[120]....
        /*088c*/ 	.word	0x0000b5e0
        /*0890*/ 	.word	0x00000000
        /*0894*/ 	.word	0x00000080
        /*0898*/ 	.short	0x010a
        /*089a*/ 	.byte	0xff
	.zero		1


	//   ....[121]....
        /*089c*/ 	.word	0x0000b640
        /*08a0*/ 	.word	0x00000002
        /*08a4*/ 	.word	0x00000030
        /*08a8*/ 	.short	0x010a
        /*08aa*/ 	.byte	0xff
	.zero		1


	//   ....[122]....
        /*08ac*/ 	.word	0x0000b690
        /*08b0*/ 	.word	0x00000093
        /*08b4*/ 	.word	0x000000a0
        /*08b8*/ 	.short	0x010a
        /*08ba*/ 	.byte	0xff
	.zero		1


	//   ....[123]....
        /*08bc*/ 	.word	0x0000b6e0
        /*08c0*/ 	.word	0x00000003
        /*08c4*/ 	.word	0x00000030
        /*08c8*/ 	.short	0x010a
        /*08ca*/ 	.byte	0xff
	.zero		1


	//   ....[124]....
        /*08cc*/ 	.word	0x0000b730
        /*08d0*/ 	.word	0x00000000
        /*08d4*/ 	.word	0x00000030
        /*08d8*/ 	.short	0x010a
        /*08da*/ 	.byte	0xff
	.zero		1


	//   ....[125]....
        /*08dc*/ 	.word	0x0000b780
        /*08e0*/ 	.word	0x00000003
        /*08e4*/ 	.word	0x00000030
        /*08e8*/ 	.short	0x010a
        /*08ea*/ 	.byte	0xff
	.zero		1


	//----- nvinfo : EIATTR_NUM_MBARRIERS
	.align		4
.L_47:
        /*08ec*/ 	.byte	0x03, 0x38
        /*08ee*/ 	.short	0x001c


	//----- nvinfo : EIATTR_EXIT_INSTR_OFFSETS
	.align		4
        /*08f0*/ 	.byte	0x04, 0x1c
        /*08f2*/ 	.short	(.L_49 - .L_48)


	//   ....[0]....
.L_48:
        /*08f4*/ 	.word	0x00002400


	//   ....[1]....
        /*08f8*/ 	.word	0x000028f0


	//   ....[2]....
        /*08fc*/ 	.word	0x00002950


	//   ....[3]....
        /*0900*/ 	.word	0x00003730


	//   ....[4]....
        /*0904*/ 	.word	0x00004790


	//   ....[5]....
        /*0908*/ 	.word	0x000047d0


	//   ....[6]....
        /*090c*/ 	.word	0x0000ac20


	//   ....[7]....
        /*0910*/ 	.word	0x0000ac90


	//   ....[8]....
        /*0914*/ 	.word	0x0000acc0


	//   ....[9]....
        /*0918*/ 	.word	0x0000ad30


	//----- nvinfo : EIATTR_MAX_THREADS
	.align		4
.L_49:
        /*091c*/ 	.byte	0x04, 0x05
        /*091e*/ 	.short	(.L_51 - .L_50)
.L_50:
        /*0920*/ 	.word	0x00000100
        /*0924*/ 	.word	0x00000001
        /*0928*/ 	.word	0x00000001


	//----- nvinfo : EIATTR_CRS_STACK_SIZE
	.align		4
.L_51:
        /*092c*/ 	.byte	0x04, 0x1e
        /*092e*/ 	.short	(.L_53 - .L_52)
.L_52:
        /*0930*/ 	.word	0x00000000


	//----- nvinfo : EIATTR_CBANK_PARAM_SIZE
	.align		4
.L_53:
        /*0934*/ 	.byte	0x03, 0x19
        /*0936*/ 	.short	0x0800


	//----- nvinfo : EIATTR_PARAM_CBANK
	.align		4
        /*0938*/ 	.byte	0x04, 0x0a
        /*093a*/ 	.short	(.L_55 - .L_54)
	.align		4
.L_54:
        /*093c*/ 	.word	index@(.nv.constant0._ZN7cutlass13device_kernelINS_4gemm6kernel13GemmUniversalIN4cute5tupleIJiiiiEEENS1_10collective13CollectiveMmaINS1_35MainloopSm100TmaUmmaWarpSpecializedILi3ELi2ELi2ENS5_IJNS4_1CILi1EEESB_SB_EEEEENS5_IJNSA_ILi128EEENSA_ILi256EEENSA_ILi64EEEEEENS_10bfloat16_tENS5_IJlSB_lEEESI_SJ_NS4_8TiledMMAINS4_8MMA_AtomIJNS4_20SM100_MMA_F16BF16_SSISI_SI_fLi128ELi256ELNS4_4UMMA5MajorE0ELSO_0ELNSN_7ScaleInE0ELSP_0EEEEEENS4_6LayoutISC_NS5_IJNSA_ILi0EEEST_ST_EEEEENS5_IJNS4_10UnderscoreESW_SW_EEEEENS4_13SM90_TMA_LOADENS4_14ComposedLayoutINS4_7SwizzleILi3ELi4ELi3EEENS4_18smem_ptr_flag_bitsILi16EEENSS_INS5_IJNSA_ILi8EEESG_EEENS5_IJSG_SB_EEEEEEEvNS4_8identityESZ_S19_vS1A_EENS_8epilogue10collective18CollectiveEpilogueINS1C_23Sm100TmaWarpSpecializedILi4ELi2ELi64ELb1ELb0EEEJSH_NS5_IJNSS_ISE_SB_EENSS_ISG_SB_EEEEESI_SJ_SI_SJ_NS1C_6fusion15FusionCallbacksIS1G_NS1K_17LinCombPerRowBiasISI_fSI_SI_fLi8ELNS_15FloatRoundStyleE2EEESH_S1J_JEEENS4_5SM1004TMEM4LOAD26SM100_TMEM_LOAD_32dp32b64xESZ_S19_NS4_39AutoVectorizingCopyWithAssumedAlignmentILi128EEENS4_14SM90_TMA_STOREES19_S1V_S1V_EEEvvEEEEvNT_6ParamsE)
        /*0940*/ 	.short	0x0380
        /*0942*/ 	.short	0x0800


	//----- nvinfo : EIATTR_SW_WAR
	.align		4
.L_55:
        /*0944*/ 	.byte	0x04, 0x36
        /*0946*/ 	.short	(.L_57 - .L_56)
.L_56:
        /*0948*/ 	.word	0x00000008
.L_57:


//--------------------- .nv.callgraph             --------------------------
	.section	.nv.callgraph,"",@"SHT_CUDA_CALLGRAPH"
	.align	4
	.sectionentsize	8
	.align		4
        /*0000*/ 	.word	0x00000000
	.align		4
        /*0004*/ 	.word	0xffffffff
	.align		4
        /*0008*/ 	.word	index@(_ZN7cutlass13device_kernelINS_4gemm6kernel13GemmUniversalIN4cute5tupleIJiiiiEEENS1_10collective13CollectiveMmaINS1_35MainloopSm100TmaUmmaWarpSpecializedILi3ELi2ELi2ENS5_IJNS4_1CILi1EEESB_SB_EEEEENS5_IJNSA_ILi128EEENSA_ILi256EEENSA_ILi64EEEEEENS_10bfloat16_tENS5_IJlSB_lEEESI_SJ_NS4_8TiledMMAINS4_8MMA_AtomIJNS4_20SM100_MMA_F16BF16_SSISI_SI_fLi128ELi256ELNS4_4UMMA5MajorE0ELSO_0ELNSN_7ScaleInE0ELSP_0EEEEEENS4_6LayoutISC_NS5_IJNSA_ILi0EEEST_ST_EEEEENS5_IJNS4_10UnderscoreESW_SW_EEEEENS4_13SM90_TMA_LOADENS4_14ComposedLayoutINS4_7SwizzleILi3ELi4ELi3EEENS4_18smem_ptr_flag_bitsILi16EEENSS_INS5_IJNSA_ILi8EEESG_EEENS5_IJSG_SB_EEEEEEEvNS4_8identityESZ_S19_vS1A_EENS_8epilogue10collective18CollectiveEpilogueINS1C_23Sm100TmaWarpSpecializedILi4ELi2ELi64ELb1ELb0EEEJSH_NS5_IJNSS_ISE_SB_EENSS_ISG_SB_EEEEESI_SJ_SI_SJ_NS1C_6fusion15FusionCallbacksIS1G_NS1K_17LinCombPerRowBiasISI_fSI_SI_fLi8ELNS_15FloatRoundStyleE2EEESH_S1J_JEEENS4_5SM1004TMEM4LOAD26SM100_TMEM_LOAD_32dp32b64xESZ_S19_NS4_39AutoVectorizingCopyWithAssumedAlignmentILi128EEENS4_14SM90_TMA_STOREES19_S1V_S1V_EEEvvEEEEvNT_6ParamsE)
	.align		4
        /*000c*/ 	.word	index@(__assertfail)
	.align		4
        /*0010*/ 	.word	0x00000000
	.align		4
        /*0014*/ 	.word	0xfffffffe
	.align		4
        /*0018*/ 	.word	0x00000000
	.align		4
        /*001c*/ 	.word	0xfffffffd
	.align		4
        /*0020*/ 	.word	0x00000000
	.align		4
        /*0024*/ 	.word	0xfffffffc


//--------------------- .nv.constant4             --------------------------
	.section	.nv.constant4,"a",@progbits
	.align	8
	.align		8
.nv.constant4:
        /*0000*/ 	.dword	__assertfail
	.align		8
        /*0008*/ 	.dword	__unnamed_1
	.align		8
        /*0010*/ 	.dword	__unnamed_2
	.align		8
        /*0018*/ 	.dword	_ZN39_INTERNAL_49298595_4_k_cu_4f26903f_29204cuda3std3__45__cpo5beginE
	.align		8
        /*0020*/ 	.dword	_ZN39_INTERNAL_49298595_4_k_cu_4f26903f_29204cuda3std3__45__cpo3endE
	.align		8
        /*0028*/ 	.dword	_ZN39_INTERNAL_49298595_4_k_cu_4f26903f_29204cuda3std3__45__cpo6cbeginE
	.align		8
        /*0030*/ 	.dword	_ZN39_INTERNAL_49298595_4_k_cu_4f26903f_29204cuda3std3__45__cpo4cendE
	.align		8
        /*0038*/ 	.dword	_ZN39_INTERNAL_49298595_4_k_cu_4f26903f_29204cuda3std3__441_GLOBAL__N__49298595_4_k_cu_4f26903f_29206ignoreE
	.align		8
        /*0040*/ 	.dword	_ZN39_INTERNAL_49298595_4_k_cu_4f26903f_29204cuda3std3__419piecewise_constructE
	.align		8
        /*0048*/ 	.dword	_ZN39_INTERNAL_49298595_4_k_cu_4f26903f_29204cuda3std3__48in_placeE
	.align		8
        /*0050*/ 	.dword	_ZN39_INTERNAL_49298595_4_k_cu_4f26903f_29204cuda3std6ranges3__45__cpo4swapE
	.align		8
        /*0058*/ 	.dword	_ZN39_INTERNAL_49298595_4_k_cu_4f26903f_29204cuda3std6ranges3__45__cpo9iter_moveE
	.align		8
        /*0060*/ 	.dword	_ZN39_INTERNAL_49298595_4_k_cu_4f26903f_29204cute7productE
	.align		8
        /*0068*/ 	.dword	_ZN39_INTERNAL_49298595_4_k_cu_4f26903f_29204cute1_E
	.align		8
        /*0070*/ 	.dword	$str$25
	.align		8
        /*0078*/ 	.dword	$str$26
	.align		8
        /*0080*/ 	.dword	$str$27
	.align		8
        /*0088*/ 	.dword	$str$28


//--------------------- .text._ZN7cutlass13device_kernelINS_4gemm6kernel13GemmUniversalIN4cute5tupleIJiiiiEEENS1_10collective13CollectiveMmaINS1_35MainloopSm100TmaUmmaWarpSpecializedILi3ELi2ELi2ENS5_IJNS4_1CILi1EEESB_SB_EEEEENS5_IJNSA_ILi128EEENSA_ILi256EEENSA_ILi64EEEEEENS_10bfloat16_tENS5_IJlSB_lEEESI_SJ_NS4_8TiledMMAINS4_8MMA_AtomIJNS4_20SM100_MMA_F16BF16_SSISI_SI_fLi128ELi256ELNS4_4UMMA5MajorE0ELSO_0ELNSN_7ScaleInE0ELSP_0EEEEEENS4_6LayoutISC_NS5_IJNSA_ILi0EEEST_ST_EEEEENS5_IJNS4_10UnderscoreESW_SW_EEEEENS4_13SM90_TMA_LOADENS4_14ComposedLayoutINS4_7SwizzleILi3ELi4ELi3EEENS4_18smem_ptr_flag_bitsILi16EEENSS_INS5_IJNSA_ILi8EEESG_EEENS5_IJSG_SB_EEEEEEEvNS4_8identityESZ_S19_vS1A_EENS_8epilogue10collective18CollectiveEpilogueINS1C_23Sm100TmaWarpSpecializedILi4ELi2ELi64ELb1ELb0EEEJSH_NS5_IJNSS_ISE_SB_EENSS_ISG_SB_EEEEESI_SJ_SI_SJ_NS1C_6fusion15FusionCallbacksIS1G_NS1K_17LinCombPerRowBiasISI_fSI_SI_fLi8ELNS_15FloatRoundStyleE2EEESH_S1J_JEEENS4_5SM1004TMEM4LOAD26SM100_TMEM_LOAD_32dp32b64xESZ_S19_NS4_39AutoVectorizingCopyWithAssumedAlignmentILi128EEENS4_14SM90_TMA_STOREES19_S1V_S1V_EEEvvEEEEvNT_6ParamsE --------------------------
	.section	.text._ZN7cutlass13device_kernelINS_4gemm6kernel13GemmUniversalIN4cute5tupleIJiiiiEEENS1_10collective13CollectiveMmaINS1_35MainloopSm100TmaUmmaWarpSpecializedILi3ELi2ELi2ENS5_IJNS4_1CILi1EEESB_SB_EEEEENS5_IJNSA_ILi128EEENSA_ILi256EEENSA_ILi64EEEEEENS_10bfloat16_tENS5_IJlSB_lEEESI_SJ_NS4_8TiledMMAINS4_8MMA_AtomIJNS4_20SM100_MMA_F16BF16_SSISI_SI_fLi128ELi256ELNS4_4UMMA5MajorE0ELSO_0ELNSN_7ScaleInE0ELSP_0EEEEEENS4_6LayoutISC_NS5_IJNSA_ILi0EEEST_ST_EEEEENS5_IJNS4_10UnderscoreESW_SW_EEEEENS4_13SM90_TMA_LOADENS4_14ComposedLayoutINS4_7SwizzleILi3ELi4ELi3EEENS4_18smem_ptr_flag_bitsILi16EEENSS_INS5_IJNSA_ILi8EEESG_EEENS5_IJSG_SB_EEEEEEEvNS4_8identityESZ_S19_vS1A_EENS_8epilogue10collective18CollectiveEpilogueINS1C_23Sm100TmaWarpSpecializedILi4ELi2ELi64ELb1ELb0EEEJSH_NS5_IJNSS_ISE_SB_EENSS_ISG_SB_EEEEESI_SJ_SI_SJ_NS1C_6fusion15FusionCallbacksIS1G_NS1K_17LinCombPerRowBiasISI_fSI_SI_fLi8ELNS_15FloatRoundStyleE2EEESH_S1J_JEEENS4_5SM1004TMEM4LOAD26SM100_TMEM_LOAD_32dp32b64xESZ_S19_NS4_39AutoVectorizingCopyWithAssumedAlignmentILi128EEENS4_14SM90_TMA_STOREES19_S1V_S1V_EEEvvEEEEvNT_6ParamsE,"ax",@progbits
	.align	128
.text._ZN7cutlass13device_kernelINS_4gemm6kernel13GemmUniversalIN4cute5tupleIJiiiiEEENS1_10collective13CollectiveMmaINS1_35MainloopSm100TmaUmmaWarpSpecializedILi3ELi2ELi2ENS5_IJNS4_1CILi1EEESB_SB_EEEEENS5_IJNSA_ILi128EEENSA_ILi256EEENSA_ILi64EEEEEENS_10bfloat16_tENS5_IJlSB_lEEESI_SJ_NS4_8TiledMMAINS4_8MMA_AtomIJNS4_20SM100_MMA_F16BF16_SSISI_SI_fLi128ELi256ELNS4_4UMMA5MajorE0ELSO_0ELNSN_7ScaleInE0ELSP_0EEEEEENS4_6LayoutISC_NS5_IJNSA_ILi0EEEST_ST_EEEEENS5_IJNS4_10UnderscoreESW_SW_EEEEENS4_13SM90_TMA_LOADENS4_14ComposedLayoutINS4_7SwizzleILi3ELi4ELi3EEENS4_18smem_ptr_flag_bitsILi16EEENSS_INS5_IJNSA_ILi8EEESG_EEENS5_IJSG_SB_EEEEEEEvNS4_8identityESZ_S19_vS1A_EENS_8epilogue10collective18CollectiveEpilogueINS1C_23Sm100TmaWarpSpecializedILi4ELi2ELi64ELb1ELb0EEEJSH_NS5_IJNSS_ISE_SB_EENSS_ISG_SB_EEEEESI_SJ_SI_SJ_NS1C_6fusion15FusionCallbacksIS1G_NS1K_17LinCombPerRowBiasISI_fSI_SI_fLi8ELNS_15FloatRoundStyleE2EEESH_S1J_JEEENS4_5SM1004TMEM4LOAD26SM100_TMEM_LOAD_32dp32b64xESZ_S19_NS4_39AutoVectorizingCopyWithAssumedAlignmentILi128EEENS4_14SM90_TMA_STOREES19_S1V_S1V_EEEvvEEEEvNT_6ParamsE:
        .type           _ZN7cutlass13device_kernelINS_4gemm6kernel13GemmUniversalIN4cute5tupleIJiiiiEEENS1_10collective13CollectiveMmaINS1_35MainloopSm100TmaUmmaWarpSpecializedILi3ELi2ELi2ENS5_IJNS4_1CILi1EEESB_SB_EEEEENS5_IJNSA_ILi128EEENSA_ILi256EEENSA_ILi64EEEEEENS_10bfloat16_tENS5_IJlSB_lEEESI_SJ_NS4_8TiledMMAINS4_8MMA_AtomIJNS4_20SM100_MMA_F16BF16_SSISI_SI_fLi128ELi256ELNS4_4UMMA5MajorE0ELSO_0ELNSN_7ScaleInE0ELSP_0EEEEEENS4_6LayoutISC_NS5_IJNSA_ILi0EEEST_ST_EEEEENS5_IJNS4_10UnderscoreESW_SW_EEEEENS4_13SM90_TMA_LOADENS4_14ComposedLayoutINS4_7SwizzleILi3ELi4ELi3EEENS4_18smem_ptr_flag_bitsILi16EEENSS_INS5_IJNSA_ILi8EEESG_EEENS5_IJSG_SB_EEEEEEEvNS4_8identityESZ_S19_vS1A_EENS_8epilogue10collective18CollectiveEpilogueINS1C_23Sm100TmaWarpSpecializedILi4ELi2ELi64ELb1ELb0EEEJSH_NS5_IJNSS_ISE_SB_EENSS_ISG_SB_EEEEESI_SJ_SI_SJ_NS1C_6fusion15FusionCallbacksIS1G_NS1K_17LinCombPerRowBiasISI_fSI_SI_fLi8ELNS_15FloatRoundStyleE2EEESH_S1J_JEEENS4_5SM1004TMEM4LOAD26SM100_TMEM_LOAD_32dp32b64xESZ_S19_NS4_39AutoVectorizingCopyWithAssumedAlignmentILi128EEENS4_14SM90_TMA_STOREES19_S1V_S1V_EEEvvEEEEvNT_6ParamsE,@function
        .size           _ZN7cutlass13device_kernelINS_4gemm6kernel13GemmUniversalIN4cute5tupleIJiiiiEEENS1_10collective13CollectiveMmaINS1_35MainloopSm100TmaUmmaWarpSpecializedILi3ELi2ELi2ENS5_IJNS4_1CILi1EEESB_SB_EEEEENS5_IJNSA_ILi128EEENSA_ILi256EEENSA_ILi64EEEEEENS_10bfloat16_tENS5_IJlSB_lEEESI_SJ_NS4_8TiledMMAINS4_8MMA_AtomIJNS4_20SM100_MMA_F16BF16_SSISI_SI_fLi128ELi256ELNS4_4UMMA5MajorE0ELSO_0ELNSN_7ScaleInE0ELSP_0EEEEEENS4_6LayoutISC_NS5_IJNSA_ILi0EEEST_ST_EEEEENS5_IJNS4_10UnderscoreESW_SW_EEEEENS4_13SM90_TMA_LOADENS4_14ComposedLayoutINS4_7SwizzleILi3ELi4ELi3EEENS4_18smem_ptr_flag_bitsILi16EEENSS_INS5_IJNSA_ILi8EEESG_EEENS5_IJSG_SB_EEEEEEEvNS4_8identityESZ_S19_vS1A_EENS_8epilogue10collective18CollectiveEpilogueINS1C_23Sm100TmaWarpSpecializedILi4ELi2ELi64ELb1ELb0EEEJSH_NS5_IJNSS_ISE_SB_EENSS_ISG_SB_EEEEESI_SJ_SI_SJ_NS1C_6fusion15FusionCallbacksIS1G_NS1K_17LinCombPerRowBiasISI_fSI_SI_fLi8ELNS_15FloatRoundStyleE2EEESH_S1J_JEEENS4_5SM1004TMEM4LOAD26SM100_TMEM_LOAD_32dp32b64xESZ_S19_NS4_39AutoVectorizingCopyWithAssumedAlignmentILi128EEENS4_14SM90_TMA_STOREES19_S1V_S1V_EEEvvEEEEvNT_6ParamsE,(.L_x_168 - _ZN7cutlass13device_kernelINS_4gemm6kernel13GemmUniversalIN4cute5tupleIJiiiiEEENS1_10collective13CollectiveMmaINS1_35MainloopSm100TmaUmmaWarpSpecializedILi3ELi2ELi2ENS5_IJNS4_1CILi1EEESB_SB_EEEEENS5_IJNSA_ILi128EEENSA_ILi256EEENSA_ILi64EEEEEENS_10bfloat16_tENS5_IJlSB_lEEESI_SJ_NS4_8TiledMMAINS4_8MMA_AtomIJNS4_20SM100_MMA_F16BF16_SSISI_SI_fLi128ELi256ELNS4_4UMMA5MajorE0ELSO_0ELNSN_7ScaleInE0ELSP_0EEEEEENS4_6LayoutISC_NS5_IJNSA_ILi0EEEST_ST_EEEEENS5_IJNS4_10UnderscoreESW_SW_EEEEENS4_13SM90_TMA_LOADENS4_14ComposedLayoutINS4_7SwizzleILi3ELi4ELi3EEENS4_18smem_ptr_flag_bitsILi16EEENSS_INS5_IJNSA_ILi8EEESG_EEENS5_IJSG_SB_EEEEEEEvNS4_8identityESZ_S19_vS1A_EENS_8epilogue10collective18CollectiveEpilogueINS1C_23Sm100TmaWarpSpecializedILi4ELi2ELi64ELb1ELb0EEEJSH_NS5_IJNSS_ISE_SB_EENSS_ISG_SB_EEEEESI_SJ_SI_SJ_NS1C_6fusion15FusionCallbacksIS1G_NS1K_17LinCombPerRowBiasISI_fSI_SI_fLi8ELNS_15FloatRoundStyleE2EEESH_S1J_JEEENS4_5SM1004TMEM4LOAD26SM100_TMEM_LOAD_32dp32b64xESZ_S19_NS4_39AutoVectorizingCopyWithAssumedAlignmentILi128EEENS4_14SM90_TMA_STOREES19_S1V_S1V_EEEvvEEEEvNT_6ParamsE)
        .other          _ZN7cutlass13device_kernelINS_4gemm6kernel13GemmUniversalIN4cute5tupleIJiiiiEEENS1_10collective13CollectiveMmaINS1_35MainloopSm100TmaUmmaWarpSpecializedILi3ELi2ELi2ENS5_IJNS4_1CILi1EEESB_SB_EEEEENS5_IJNSA_ILi128EEENSA_ILi256EEENSA_ILi64EEEEEENS_10bfloat16_tENS5_IJlSB_lEEESI_SJ_NS4_8TiledMMAINS4_8MMA_AtomIJNS4_20SM100_MMA_F16BF16_SSISI_SI_fLi128ELi256ELNS4_4UMMA5MajorE0ELSO_0ELNSN_7ScaleInE0ELSP_0EEEEEENS4_6LayoutISC_NS5_IJNSA_ILi0EEEST_ST_EEEEENS5_IJNS4_10UnderscoreESW_SW_EEEEENS4_13SM90_TMA_LOADENS4_14ComposedLayoutINS4_7SwizzleILi3ELi4ELi3EEENS4_18smem_ptr_flag_bitsILi16EEENSS_INS5_IJNSA_ILi8EEESG_EEENS5_IJSG_SB_EEEEEEEvNS4_8identityESZ_S19_vS1A_EENS_8epilogue10collective18CollectiveEpilogueINS1C_23Sm100TmaWarpSpecializedILi4ELi2ELi64ELb1ELb0EEEJSH_NS5_IJNSS_ISE_SB_EENSS_ISG_SB_EEEEESI_SJ_SI_SJ_NS1C_6fusion15FusionCallbacksIS1G_NS1K_17LinCombPerRowBiasISI_fSI_SI_fLi8ELNS_15FloatRoundStyleE2EEESH_S1J_JEEENS4_5SM1004TMEM4LOAD26SM100_TMEM_LOAD_32dp32b64xESZ_S19_NS4_39AutoVectorizingCopyWithAssumedAlignmentILi128EEENS4_14SM90_TMA_STOREES19_S1V_S1V_EEEvvEEEEvNT_6ParamsE,@"STO_CUDA_ENTRY STV_DEFAULT"
_ZN7cutlass13device_kernelINS_4gemm6kernel13GemmUniversalIN4cute5tupleIJiiiiEEENS1_10collective13CollectiveMmaINS1_35MainloopSm100TmaUmmaWarpSpecializedILi3ELi2ELi2ENS5_IJNS4_1CILi1EEESB_SB_EEEEENS5_IJNSA_ILi128EEENSA_ILi256EEENSA_ILi64EEEEEENS_10bfloat16_tENS5_IJlSB_lEEESI_SJ_NS4_8TiledMMAINS4_8MMA_AtomIJNS4_20SM100_MMA_F16BF16_SSISI_SI_fLi128ELi256ELNS4_4UMMA5MajorE0ELSO_0ELNSN_7ScaleInE0ELSP_0EEEEEENS4_6LayoutISC_NS5_IJNSA_ILi0EEEST_ST_EEEEENS5_IJNS4_10UnderscoreESW_SW_EEEEENS4_13SM90_TMA_LOADENS4_14ComposedLayoutINS4_7SwizzleILi3ELi4ELi3EEENS4_18smem_ptr_flag_bitsILi16EEENSS_INS5_IJNSA_ILi8EEESG_EEENS5_IJSG_SB_EEEEEEEvNS4_8identityESZ_S19_vS1A_EENS_8epilogue10collective18CollectiveEpilogueINS1C_23Sm100TmaWarpSpecializedILi4ELi2ELi64ELb1ELb0EEEJSH_NS5_IJNSS_ISE_SB_EENSS_ISG_SB_EEEEESI_SJ_SI_SJ_NS1C_6fusion15FusionCallbacksIS1G_NS1K_17LinCombPerRowBiasISI_fSI_SI_fLi8ELNS_15FloatRoundStyleE2EEESH_S1J_JEEENS4_5SM1004TMEM4LOAD26SM100_TMEM_LOAD_32dp32b64xESZ_S19_NS4_39AutoVectorizingCopyWithAssumedAlignmentILi128EEENS4_14SM90_TMA_STOREES19_S1V_S1V_EEEvvEEEEvNT_6ParamsE:
[----:B------:R-:W1:Y:S01]  /*0000*/  LDC R1, c[0x0][0x37c] ;  /* 0x0000df00ff017b82 */ /* 0x000e620000000800 */
[----:B------:R-:W2:Y:S01]  /*0010*/  S2R R0, SR_TID.X ;  /* 0x0000000000007919 */ /* 0x000ea20000002100 */
[----:B------:R-:W3:Y:S01]  /*0020*/  LDCU.64 UR6, c[0x0][0x890] ;  /* 0x00011200ff0677ac */ /* 0x000ee20008000a00 */
[----:B------:R-:W-:Y:S01]  /*0030*/  PRMT R192, RZ, 0x7610, R192 ;  /* 0x00007610ffc07816 */ /* 0x000fe200000000c0 */
[----:B------:R-:W4:Y:S01]  /*0040*/  LDCU.64 UR46, c[0x0][0x358] ;  /* 0x00006b00ff2e77ac */ /* 0x000f220008000a00 */
[----:B------:R-:W-:Y:S02]  /*0050*/  ELECT P5, URZ, PT ;  /* 0x0000000000ff782f */ /* 0x000fe400038a0000 */
[----:B---3--:R-:W-:-:S04]  /*0060*/  ISETP.NE.U32.AND P0, PT, RZ, UR6, PT ;  /* 0x00000006ff007c0c */ /* 0x008fc8000bf05070 */
[----:B------:R-:W-:Y:S02]  /*0070*/  ISETP.NE.AND.EX P1, PT, RZ, UR7, PT, P0 ;  /* 0x00000007ff007c0c */ /* 0x000fe4000bf25300 */
[----:B--2---:R-:W-:-:S05]  /*0080*/  SHF.R.U32.HI R199, RZ, 0x5, R0 ;  /* 0x00000005ffc77819 */ /* 0x004fca0000011600 */
[----:B------:R-:W2:Y:S02]  /*0090*/  SHFL.IDX PT, R2, R199, RZ, 0x1f ;  /* 0x00001fffc7027589 */ /* 0x000ea400000e0000 */
[----:B--2---:R-:W-:-:S04]  /*00a0*/  R2UR UR8, R2 ;  /* 0x00000000020872ca */ /* 0x004fc800000e0000 */
[----:B-1--4-:R-:W-:Y:S05]  /*00b0*/  @P1 BRA `(.L_x_0) ;  /* 0x00000000002c1947 */ /* 0x012fea0003800000 */
[----:B------:R-:W1:Y:S02]  /*00c0*/  LDCU.64 UR4, c[0x0][0x888] ;  /* 0x00011100ff0477ac */ /* 0x000e640008000a00 */
[----:B-1----:R-:W-:-:S04]  /*00d0*/  UISETP.NE.U32.AND UP0, UPT, UR4, URZ, UPT ;  /* 0x000000ff0400728c */ /* 0x002fc8000bf05070 */
[----:B------:R-:W-:-:S09]  /*00e0*/  UISETP.NE.AND.EX UP0, UPT, UR5, URZ, UPT, UP0 ;  /* 0x000000ff0500728c */ /* 0x000fd2000bf05300 */
[----:B------:R-:W-:Y:S05]  /*00f0*/  BRA.U !UP0, `(.L_x_1) ;  /* 0x0000000108107547 */ /* 0x000fea000b800000 */
[----:B------:R-:W1:Y:S02]  /*0100*/  LDC.64 R2, c[0x0][0x888] ;  /* 0x00022200ff027b82 */ /* 0x000e640000000a00 */
[----:B-1----:R1:W5:Y:S01]  /*0110*/  LDG.E R143, desc[UR46][R2.64] ;  /* 0x0000002e028f7981 */ /* 0x002362000c1e1900 */
[----:B------:R-:W-:Y:S01]  /*0120*/  HFMA2 R192, -RZ, RZ, 0, 5.9604644775390625e-08 ;  /* 0x00000001ffc07431 */ /* 0x000fe200000001ff */
[----:B------:R-:W-:Y:S05]  /*0130*/  BRA `(.L_x_0) ;  /* 0x00000000000c7947 */ /* 0x000fea0003800000 */
.L_x_1:
[----:B------:R-:W1:Y:S01]  /*0140*/  LDCU UR4, c[0x0][0x880] ;  /* 0x00011000ff0477ac */ /* 0x000e620008000800 */
[----:B------:R-:W-:Y:S01]  /*0150*/  HFMA2 R192, -RZ, RZ, 0, 5.9604644775390625e-08 ;  /* 0x00000001ffc07431 */ /* 0x000fe200000001ff */
[----:B-1----:R-:W-:-:S07]  /*0160*/  MOV R143, UR4 ;  /* 0x00000004008f7c02 */ /* 0x002fce0008000f00 */
.L_x_0:
[----:B------:R-:W2:Y:S02]  /*0170*/  LDCU.64 UR4, c[0x0][0x8b0] ;  /* 0x00011600ff0477ac */ /* 0x000ea40008000a00 */
[----:B--2---:R-:W-:-:S04]  /*0180*/  UISETP.NE.U32.AND UP0, UPT, UR4, URZ, UPT ;  /* 0x000000ff0400728c */ /* 0x004fc8000bf05070 */
[----:B------:R-:W-:-:S09]  /*0190*/  UISETP.NE.AND.EX UP0, UPT, UR5, URZ, UPT, UP0 ;  /* 0x000000ff0500728c */ /* 0x000fd2000bf05300 */
[----:B------:R-:W-:Y:S05]  /*01a0*/  BRA.U UP0, `(.L_x_2) ;  /* 0x0000000100247547 */ /* 0x000fea000b800000 */
[----:B------:R-:W2:Y:S02]  /*01b0*/  LDCU.64 UR4, c[0x0][0x8a8] ;  /* 0x00011500ff0477ac */ /* 0x000ea40008000a00 */
[----:B--2---:R-:W-:-:S04]  /*01c0*/  UISETP.NE.U32.AND UP0, UPT, UR4, URZ, UPT ;  /* 0x000000ff0400728c */ /* 0x004fc8000bf05070 */
[----:B------:R-:W-:-:S09]  /*01d0*/  UISETP.NE.AND.EX UP0, UPT, UR5, URZ, UPT, UP0 ;  /* 0x000000ff0500728c */ /* 0x000fd2000bf05300 */
[----:B------:R-:W-:Y:S05]  /*01e0*/  BRA.U !UP0, `(.L_x_3) ;  /* 0x00000001080c7547 */ /* 0x000fea000b800000 */
[----:B-1----:R-:W1:Y:S02]  /*01f0*/  LDC.64 R2, c[0x0][0x8a8] ;  /* 0x00022a00ff027b82 */ /* 0x002e640000000a00 */
[----:B-1----:R2:W5:Y:S01]  /*0200*/  LDG.E R141, desc[UR46][R2.64] ;  /* 0x0000002e028d7981 */ /* 0x002562000c1e1900 */
[----:B------:R-:W-:Y:S05]  /*0210*/  BRA `(.L_x_2) ;  /* 0x0000000000087947 */ /* 0x000fea0003800000 */
.L_x_3:
[----:B------:R-:W2:Y:S02]  /*0220*/  LDCU UR4, c[0x0][0x8a0] ;  /* 0x00011400ff0477ac */ /* 0x000ea40008000800 */
[----:B--2---:R-:W-:Y:S02]  /*0230*/  MOV R141, UR4 ;  /* 0x00000004008d7c02 */ /* 0x004fe40008000f00 */
.L_x_2:
[----:B-12---:R-:W-:Y:S01]  /*0240*/  IMAD.U32 R3, RZ, RZ, UR8 ;  /* 0x00000008ff037e24 */ /* 0x006fe2000f8e00ff */
[----:B------:R-:W-:Y:S04]  /*0250*/  BSSY.RECONVERGENT B0, `(.L_x_4) ;  /* 0x000000c000007945 */ /* 0x000fe80003800200 */
[C---:B------:R-:W-:Y:S02]  /*0260*/  ISETP.NE.OR P2, PT, R3.reuse, 0x1, !P5 ;  /* 0x000000010300780c */ /* 0x040fe40006f45670 */
[----:B------:R-:W-:-:S11]  /*0270*/  ISETP.NE.OR P1, PT, R3, 0x3, !P5 ;  /* 0x000000030300780c */ /* 0x000fd60006f25670 */
[----:B------:R-:W-:Y:S05]  /*0280*/  @P2 BRA `(.L_x_5) ;  /* 0x0000000000202947 */ /* 0x000fea0003800000 */
[----:B------:R-:W1:Y:S02]  /*0290*/  LDCU.64 UR4, c[0x0][0x348] ;  /* 0x00006900ff0477ac */ /* 0x000e640008000a00 */
[----:B-1----:R-:W-:Y:S02]  /*02a0*/  UIADD3 UR10, UP1, UPT, UR4, 0x80, URZ ;  /* 0x00000080040a7890 */ /* 0x002fe4000ff3e0ff */
[----:B------:R-:W-:Y:S02]  /*02b0*/  UIADD3 UR4, UP0, UPT, UR4, 0x180, URZ ;  /* 0x0000018004047890 */ /* 0x000fe4000ff1e0ff */
[----:B------:R-:W-:Y:S02]  /*02c0*/  UIADD3.X UR11, UPT, UPT, URZ, UR5, URZ, UP1, !UPT ;  /* 0x00000005ff0b7290 */ /* 0x000fe40008ffe4ff */
[----:B------:R-:W-:-:S07]  /*02d0*/  UIADD3.X UR5, UPT, UPT, URZ, UR5, URZ, UP0, !UPT ;  /* 0x00000005ff057290 */ /* 0x000fce00087fe4ff */
[----:B------:R1:W-:Y:S02]  /*02e0*/  UTMACCTL.PF [UR10] ;  /* 0x000000000a0079b9 */ /* 0x0003e40008040000 */
[----:B------:R1:W-:Y:S02]  /*02f0*/  UTMACCTL.PF [UR4] ;  /* 0x00000000040079b9 */ /* 0x0003e40008040000 */
[----:B-1----:R-:W-:Y:S01]  /*0300*/  NOP ;  /* 0x0000000000007918 */ /* 0x002fe20000000000 */
.L_x_5:
[----:B------:R-:W-:Y:S05]  /*0310*/  BSYNC.RECONVERGENT B0 ;  /* 0x0000000000007941 */ /* 0x000fea0003800200 */
.L_x_4:
[----:B------:R-:W-:Y:S04]  /*0320*/  BSSY.RECONVERGENT B0, `(.L_x_6) ;  /* 0x000000a000007945 */ /* 0x000fe80003800200 */
        /* <DEDUP_REMOVED lines=9> */
.L_x_7:
[----:B------:R-:W-:Y:S05]  /*03c0*/  BSYNC.RECONVERGENT B0 ;  /* 0x0000000000007941 */ /* 0x000fea0003800200 */
.L_x_6:
[----:B------:R-:W1:Y:S01]  /*03d0*/  LDCU.64 UR4, c[0x0][0x888] ;  /* 0x00011100ff0477ac */ /* 0x000e620008000a00 */
[----:B------:R-:W-:Y:S01]  /*03e0*/  ISETP.NE.AND.EX P0, PT, RZ, UR7, PT, P0 ;  /* 0x00000007ff007c0c */ /* 0x000fe2000bf05300 */
[----:B------:R-:W-:Y:S02]  /*03f0*/  UPLOP3.LUT UP1, UPT, UPT, UPT, UPT, 0x80, 0x8 ;  /* 0x000000000008789c */ /* 0x000fe40003f2f070 */
[----:B-1----:R-:W-:-:S04]  /*0400*/  UISETP.NE.U32.AND UP3, UPT, UR4, URZ, UPT ;  /* 0x000000ff0400728c */ /* 0x002fc8000bf65070 */
[----:B------:R-:W-:-:S06]  /*0410*/  UISETP.NE.AND.EX UP3, UPT, UR5, URZ, UPT, UP3 ;  /* 0x000000ff0500728c */ /* 0x000fcc000bf65330 */
[----:B------:R-:W-:-:S13]  /*0420*/  PLOP3.LUT P1, PT, PT, PT, UP3, 0x80, 0x8 ;  /* 0x000000000008781c */ /* 0x000fda0003f2f038 */
[----:B------:R-:W-:Y:S05]  /*0430*/  @P1 BRA P0, `(.L_x_8) ;  /* 0x0000000000201947 */ /* 0x000fea0000000000 */
[----:B------:R-:W-:Y:S01]  /*0440*/  UISETP.NE.U32.AND UP1, UPT, UR6, URZ, UPT ;  /* 0x000000ff0600728c */ /* 0x000fe2000bf25070 */
[----:B-----5:R-:W-:Y:S01]  /*0450*/  FSETP.NEU.AND P0, PT, R143, RZ, PT ;  /* 0x000000ff8f00720b */ /* 0x020fe20003f0d000 */
[----:B------:R-:W-:Y:S02]  /*0460*/  USEL UR4, URZ, 0xffffffff, UP3 ;  /* 0xffffffffff047887 */ /* 0x000fe40009800000 */
[----:B------:R-:W-:-:S10]  /*0470*/  UISETP.NE.AND.EX UP1, UPT, UR7, URZ, UPT, UP1 ;  /* 0x000000ff0700728c */ /* 0x000fd4000bf25310 */
[----:B------:R-:W-:Y:S01]  /*0480*/  VOTEU.ANY UP0, P0 ;  /* 0x0000000000ff7886 */ /* 0x000fe20000000100 */
[----:B------:R-:W-:-:S04]  /*0490*/  @!UP1 USEL UR4, URZ, 0xffffffff, UP0 ;  /* 0xffffffffff049887 */ /* 0x000fc80008000000 */
[----:B------:R-:W-:-:S04]  /*04a0*/  ULOP3.LUT UR4, UR4, 0x1, URZ, 0xc0, !UPT ;  /* 0x0000000104047892 */ /* 0x000fc8000f8ec0ff */
[----:B------:R-:W-:-:S11]  /*04b0*/  UISETP.NE.U32.AND UP1, UPT, UR4, 0x1, UPT ;  /* 0x000000010400788c */ /* 0x000fd6000bf25070 */
.L_x_8:
[----:B------:R-:W1:Y:S01]  /*04c0*/  SHFL.IDX PT, R2, R199, RZ, 0x1f ;  /* 0x00001fffc7027589 */ /* 0x000e6200000e0000 */
[----:B------:R-:W-:-:S04]  /*04d0*/  UISETP.NE.AND UP0, UPT, UR8, 0x2, UPT ;  /* 0x000000020800788c */ /* 0x000fc8000bf05270 */
[----:B------:R-:W-:Y:S01]  /*04e0*/  USEL UR13, URZ, 0x1, UP0 ;  /* 0x00000001ff0d7887 */ /* 0x000fe20008000000 */
[----:B-1----:R-:W-:-:S13]  /*04f0*/  ISETP.NE.AND P0, PT, R2, RZ, PT ;  /* 0x000000ff0200720c */ /* 0x002fda0003f05270 */
[----:B------:R-:W-:Y:S05]  /*0500*/  @P0 BRA `(.L_x_9) ;  /* 0x0000000000400947 */ /* 0x000fea0003800000 */
[----:B------:R-:W1:Y:S01]  /*0510*/  S2UR UR5, SR_CgaCtaId ;  /* 0x00000000000579c3 */ /* 0x000e620000008800 */
[----:B------:R-:W-:Y:S01]  /*0520*/  UMOV UR6, 0x400 ;  /* 0x0000040000067882 */ /* 0x000fe20000000000 */
[----:B------:R-:W-:Y:S01]  /*0530*/  UMOV UR4, 0x1 ;  /* 0x0000000100047882 */ /* 0x000fe20000000000 */
[----:B------:R-:W-:Y:S01]  /*0540*/  ELECT P0, URZ, PT ;  /* 0x0000000000ff782f */ /* 0x000fe20003800000 */
[----:B-1----:R-:W-:Y:S02]  /*0550*/  ULEA UR5, UR5, UR6, 0x18 ;  /* 0x0000000605057291 */ /* 0x002fe4000f8ec0ff */
[----:B------:R-:W-:-:S04]  /*0560*/  UIADD3 UR6, UPT, UPT, -UR4, 0x100000, URZ ;  /* 0x0010000004067890 */ /* 0x000fc8000fffe1ff */
[----:B------:R-:W-:Y:S02]  /*0570*/  USHF.L.U32 UR7, UR6, 0xb, URZ ;  /* 0x0000000b06077899 */ /* 0x000fe400080006ff */
[----:B------:R-:W-:Y:S01]  /*0580*/  USHF.L.U32 UR6, UR6, 0x1, URZ ;  /* 0x0000000106067899 */ /* 0x000fe200080006ff */
[----:B------:R-:W1:Y:S11]  /*0590*/  FENCE.VIEW.ASYNC.S ;  /* 0x00000000000073c6 */ /* 0x000e760000000000 */
[----:B-1----:R1:W2:Y:S01]  /*05a0*/  SYNCS.EXCH.64 URZ, [UR5], UR6 ;  /* 0x0000000605ff75b2 */ /* 0x0022a20008000100 */
[----:B------:R1:W3:Y:S01]  /*05b0*/  SYNCS.EXCH.64 URZ, [UR5+0x18], UR6 ;  /* 0x0000180605ff75b2 */ /* 0x0002e20008000100 */
[----:B------:R1:W4:Y:S01]  /*05c0*/  SYNCS.EXCH.64 URZ, [UR5+0x8], UR6 ;  /* 0x0000080605ff75b2 */ /* 0x0003220008000100 */
[----:B------:R1:W1:Y:S01]  /*05d0*/  SYNCS.EXCH.64 URZ, [UR5+0x20], UR6 ;  /* 0x0000200605ff75b2 */ /* 0x0002620008000100 */
[----:B------:R1:W1:Y:S01]  /*05e0*/  SYNCS.EXCH.64 URZ, [UR5+0x10], UR6 ;  /* 0x0000100605ff75b2 */ /* 0x0002620008000100 */
[----:B------:R1:W1:Y:S01]  /*05f0*/  SYNCS.EXCH.64 URZ, [UR5+0x28], UR6 ;  /* 0x0000280605ff75b2 */ /* 0x0002620008000100 */
[----:B------:R-:W-:Y:S01]  /*0600*/  NOP ;  /* 0x0000000000007918 */ /* 0x000fe20000000000 */
.L_x_9:
[----:B------:R-:W2:Y:S01]  /*0610*/  SHFL.IDX PT, R2, R199, RZ, 0x1f ;  /* 0x00001fffc7027589 */ /* 0x000ea200000e0000 */
[----:B------:R-:W-:Y:S01]  /*0620*/  NOP ;  /* 0x0000000000007918 */ /* 0x000fe20000000000 */
[----:B--2---:R-:W-:-:S13]  /*0630*/  ISETP.NE.AND P0, PT, R2, 0x1, PT ;  /* 0x000000010200780c */ /* 0x004fda0003f05270 */
[----:B------:R-:W-:Y:S05]  /*0640*/  @P0 BRA `(.L_x_10) ;  /* 0x0000000000580947 */ /* 0x000fea0003800000 */
[----:B-1----:R-:W1:Y:S01]  /*0650*/  S2UR UR6, SR_CgaCtaId ;  /* 0x00000000000679c3 */ /* 0x002e620000008800 */
[----:B------:R-:W-:Y:S01]  /*0660*/  UMOV UR7, 0x400 ;  /* 0x0000040000077882 */ /* 0x000fe20000000000 */
[----:B------:R-:W-:Y:S01]  /*0670*/  UMOV UR5, 0x20 ;  /* 0x0000002000057882 */ /* 0x000fe20000000000 */
[----:B------:R-:W-:Y:S01]  /*0680*/  UMOV UR4, 0x80 ;  /* 0x0000008000047882 */ /* 0x000fe20000000000 */
[----:B------:R-:W-:-:S04]  /*0690*/  UIADD3 UR10, UPT, UPT, -UR5, 0x100000, URZ ;  /* 0x00100000050a7890 */ /* 0x000fc8000fffe1ff */
[----:B------:R-:W-:Y:S02]  /*06a0*/  USHF.L.U32 UR11, UR10, 0xb, URZ ;  /* 0x0000000b0a0b7899 */ /* 0x000fe400080006ff */
[----:B------:R-:W-:Y:S02]  /*06b0*/  USHF.L.U32 UR10, UR10, 0x1, URZ ;  /* 0x000000010a0a7899 */ /* 0x000fe400080006ff */
[----:B------:R-:W-:-:S04]  /*06c0*/  UIADD3 UR4, UPT, UPT, -UR4, 0x100000, URZ ;  /* 0x0010000004047890 */ /* 0x000fc8000fffe1ff */
[----:B------:R-:W-:Y:S02]  /*06d0*/  USHF.L.U32 UR5, UR4, 0xb, URZ ;  /* 0x0000000b04057899 */ /* 0x000fe400080006ff */
[----:B------:R-:W-:Y:S01]  /*06e0*/  USHF.L.U32 UR4, UR4, 0x1, URZ ;  /* 0x0000000104047899 */ /* 0x000fe200080006ff */
[----:B------:R-:W-:Y:S01]  /*06f0*/  ELECT P0, URZ, PT ;  /* 0x0000000000ff782f */ /* 0x000fe20003800000 */
[----:B-1----:R-:W-:Y:S01]  /*0700*/  ULEA UR6, UR6, UR7, 0x18 ;  /* 0x0000000706067291 */ /* 0x002fe2000f8ec0ff */
[----:B------:R-:W1:Y:S11]  /*0710*/  FENCE.VIEW.ASYNC.S ;  /* 0x00000000000073c6 */ /* 0x000e760000000000 */
[----:B-1----:R2:W1:Y:S01]  /*0720*/  SYNCS.EXCH.64 URZ, [UR6+0x30], UR10 ;  /* 0x0000300a06ff75b2 */ /* 0x0024620008000100 */
[----:B------:R2:W1:Y:S01]  /*0730*/  SYNCS.EXCH.64 URZ, [UR6+0x50], UR4 ;  /* 0x0000500406ff75b2 */ /* 0x0004620008000100 */
[----:B------:R2:W1:Y:S01]  /*0740*/  SYNCS.EXCH.64 URZ, [UR6+0x38], UR10 ;  /* 0x0000380a06ff75b2 */ /* 0x0004620008000100 */
[----:B------:R2:W1:Y:S01]  /*0750*/  SYNCS.EXCH.64 URZ, [UR6+0x58], UR4 ;  /* 0x0000580406ff75b2 */ /* 0x0004620008000100 */
[----:B------:R2:W1:Y:S01]  /*0760*/  SYNCS.EXCH.64 URZ, [UR6+0x40], UR10 ;  /* 0x0000400a06ff75b2 */ /* 0x0004620008000100 */
[----:B------:R2:W1:Y:S01]  /*0770*/  SYNCS.EXCH.64 URZ, [UR6+0x60], UR4 ;  /* 0x0000600406ff75b2 */ /* 0x0004620008000100 */
[----:B------:R2:W1:Y:S01]  /*0780*/  SYNCS.EXCH.64 URZ, [UR6+0x48], UR10 ;  /* 0x0000480a06ff75b2 */ /* 0x0004620008000100 */
[----:B------:R2:W1:Y:S02]  /*0790*/  SYNCS.EXCH.64 URZ, [UR6+0x68], UR4 ;  /* 0x0000680406ff75b2 */ /* 0x0004640008000100 */
[----:B--2---:R-:W-:Y:S01]  /*07a0*/  NOP ;  /* 0x0000000000007918 */ /* 0x004fe20000000000 */
.L_x_10:
[----:B------:R-:W2:Y:S01]  /*07b0*/  SHFL.IDX PT, R2, R199, RZ, 0x1f ;  /* 0x00001fffc7027589 */ /* 0x000ea200000e0000 */
[----:B------:R-:W-:Y:S01]  /*07c0*/  NOP ;  /* 0x0000000000007918 */ /* 0x000fe20000000000 */
[----:B--2---:R-:W-:-:S13]  /*07d0*/  ISETP.NE.AND P0, PT, R2, 0x3, PT ;  /* 0x000000030200780c */ /* 0x004fda0003f05270 */
[----:B------:R-:W-:Y:S05]  /*07e0*/  @P0 BRA `(.L_x_11) ;  /* 0x0000000000300947 */ /* 0x000fea0003800000 */
[----:B-1----:R-:W1:Y:S01]  /*07f0*/  S2UR UR5, SR_CgaCtaId ;  /* 0x00000000000579c3 */ /* 0x002e620000008800 */
        /* <DEDUP_REMOVED lines=8> */
[----:B-1----:R2:W1:Y:S01]  /*0880*/  SYNCS.EXCH.64 URZ, [UR5+0x70], UR6 ;  /* 0x0000700605ff75b2 */ /* 0x0024620008000100 */
[----:B------:R2:W1:Y:S02]  /*0890*/  SYNCS.EXCH.64 URZ, [UR5+0x78], UR6 ;  /* 0x0000780605ff75b2 */ /* 0x0004640008000100 */
[----:B--2---:R-:W-:Y:S01]  /*08a0*/  NOP ;  /* 0x0000000000007918 */ /* 0x004fe20000000000 */
.L_x_11:
[----:B------:R-:W2:Y:S01]  /*08b0*/  SHFL.IDX PT, R2, R199, RZ, 0x1f ;  /* 0x00001fffc7027589 */ /* 0x000ea200000e0000 */
[----:B------:R-:W-:Y:S01]  /*08c0*/  NOP ;  /* 0x0000000000007918 */ /* 0x000fe20000000000 */
[----:B--2---:R-:W-:-:S13]  /*08d0*/  ISETP.NE.AND P0, PT, R2, 0x4, PT ;  /* 0x000000040200780c */ /* 0x004fda0003f05270 */
[----:B------:R-:W-:Y:S05]  /*08e0*/  @P0 BRA `(.L_x_12) ;  /* 0x00000000004c0947 */ /* 0x000fea0003800000 */
[----:B-1----:R-:W1:Y:S01]  /*08f0*/  S2UR UR5, SR_CgaCtaId ;  /* 0x00000000000579c3 */ /* 0x002e620000008800 */
[----:B------:R-:W-:Y:S01]  /*0900*/  UMOV UR7, 0x100 ;  /* 0x0000010000077882 */ /* 0x000fe20000000000 */
[----:B------:R-:W-:Y:S01]  /*0910*/  UMOV UR6, 0x400 ;  /* 0x0000040000067882 */ /* 0x000fe20000000000 */
[----:B------:R-:W-:Y:S01]  /*0920*/  USEL UR7, UR7, 0xe0, UP1 ;  /* 0x000000e007077887 */ /* 0x000fe20008800000 */
[----:B------:R-:W-:Y:S01]  /*0930*/  UMOV UR4, 0x1 ;  /* 0x0000000100047882 */ /* 0x000fe20000000000 */
[----:B------:R-:W-:Y:S01]  /*0940*/  ELECT P0, URZ, PT ;  /* 0x0000000000ff782f */ /* 0x000fe20003800000 */
[----:B------:R-:W-:-:S04]  /*0950*/  UIADD3 UR10, UPT, UPT, -UR4, 0x100000, URZ ;  /* 0x00100000040a7890 */ /* 0x000fc8000fffe1ff */
[----:B------:R-:W-:Y:S02]  /*0960*/  USHF.L.U32 UR11, UR10, 0xb, URZ ;  /* 0x0000000b0a0b7899 */ /* 0x000fe400080006ff */
[----:B------:R-:W-:Y:S02]  /*0970*/  USHF.L.U32 UR10, UR10, 0x1, URZ ;  /* 0x000000010a0a7899 */ /* 0x000fe400080006ff */
[----:B-1----:R-:W-:Y:S02]  /*0980*/  ULEA UR5, UR5, UR6, 0x18 ;  /* 0x0000000605057291 */ /* 0x002fe4000f8ec0ff */
[----:B------:R-:W-:-:S04]  /*0990*/  UIADD3 UR6, UPT, UPT, -UR7, 0x100000, URZ ;  /* 0x0010000007067890 */ /* 0x000fc8000fffe1ff */
[----:B------:R-:W-:Y:S02]  /*09a0*/  USHF.L.U32 UR7, UR6, 0xb, URZ ;  /* 0x0000000b06077899 */ /* 0x000fe400080006ff */
[----:B------:R-:W-:Y:S01]  /*09b0*/  USHF.L.U32 UR6, UR6, 0x1, URZ ;  /* 0x0000000106067899 */ /* 0x000fe200080006ff */
[----:B------:R-:W1:Y:S03]  /*09c0*/  FENCE.VIEW.ASYNC.S ;  /* 0x00000000000073c6 */ /* 0x000e660000000000 */
[----:B-1----:R2:W1:Y:S08]  /*09d0*/  SYNCS.EXCH.64 URZ, [UR5+0x80], UR10 ;  /* 0x0000800a05ff75b2 */ /* 0x0024700008000100 */
[----:B------:R2:W1:Y:S01]  /*09e0*/  SYNCS.EXCH.64 URZ, [UR5+0x90], UR6 ;  /* 0x0000900605ff75b2 */ /* 0x0004620008000100 */
[----:B------:R2:W1:Y:S01]  /*09f0*/  SYNCS.EXCH.64 URZ, [UR5+0x88], UR10 ;  /* 0x0000880a05ff75b2 */ /* 0x0004620008000100 */
[----:B------:R2:W1:Y:S02]  /*0a00*/  SYNCS.EXCH.64 URZ, [UR5+0x98], UR6 ;  /* 0x0000980605ff75b2 */ /* 0x0004640008000100 */
[----:B--2---:R-:W-:Y:S01]  /*0a10*/  NOP ;  /* 0x0000000000007918 */ /* 0x004fe20000000000 */
.L_x_12:
        /* <DEDUP_REMOVED lines=20> */
[----:B------:R2:W1:Y:S02]  /*0b60*/  SYNCS.EXCH.64 URZ, [UR6+0xb8], UR4 ;  /* 0x0000b80406ff75b2 */ /* 0x0004640008000100 */
[----:B--2---:R-:W-:Y:S01]  /*0b70*/  NOP ;  /* 0x0000000000007918 */ /* 0x004fe20000000000 */
.L_x_13:
        /* <DEDUP_REMOVED lines=14> */
[----:B------:R2:W1:Y:S01]  /*0c60*/  SYNCS.EXCH.64 URZ, [UR5+0xd0], UR6 ;  /* 0x0000d00605ff75b2 */ /* 0x0004620008000100 */
[----:B------:R2:W1:Y:S01]  /*0c70*/  SYNCS.EXCH.64 URZ, [UR5+0xc8], UR6 ;  /* 0x0000c80605ff75b2 */ /* 0x0004620008000100 */
[----:B------:R2:W1:Y:S02]  /*0c80*/  SYNCS.EXCH.64 URZ, [UR5+0xd8], UR6 ;  /* 0x0000d80605ff75b2 */ /* 0x0004640008000100 */
[----:B--2---:R-:W-:Y:S01]  /*0c90*/  NOP ;  /* 0x0000000000007918 */ /* 0x004fe20000000000 */
.L_x_14:
[----:B-1----:R-:W1:Y:S01]  /*0ca0*/  S2UR UR5, SR_CTAID.X ;  /* 0x00000000000579c3 */ /* 0x002e620000002500 */
[----:B------:R-:W-:-:S05]  /*0cb0*/  CS2R.32 R193, SR_CgaSize ;  /* 0x0000000000c17805 */ /* 0x000fca0000008a00 */
[----:B------:R-:W-:-:S05]  /*0cc0*/  IMAD R193, R193, -0xa0, RZ ;  /* 0xffffff60c1c17824 */ /* 0x000fca00078e02ff */
[----:B------:R-:W-:-:S14]  /*0cd0*/  R2UR UR7, R193 ;  /* 0x00000000c10772ca */ /* 0x000fdc00000e0000 */
[----:B------:R-:W2:Y:S01]  /*0ce0*/  LDCU UR7, c[0x0][UR7+0x2b0] ;  /* 0x00005600070777ac */ /* 0x000ea20008000800 */
[----:B------:R-:W-:Y:S01]  /*0cf0*/  NOP ;  /* 0x0000000000007918 */ /* 0x000fe20000000000 */
[----:B------:R-:W-:-:S05]  /*0d00*/  CS2R.32 R193, SR_CgaSize ;  /* 0x0000000000c17805 */ /* 0x000fca0000008a00 */
[----:B------:R-:W-:-:S05]  /*0d10*/  IMAD R193, R193, -0xa0, RZ ;  /* 0xffffff60c1c17824 */ /* 0x000fca00078e02ff */
[----:B------:R-:W-:-:S14]  /*0d20*/  R2UR UR6, R193 ;  /* 0x00000000c10672ca */ /* 0x000fdc00000e0000 */
[----:B------:R-:W3:Y:S01]  /*0d30*/  LDCU UR6, c[0x0][UR6+0x2b4] ;  /* 0x00005680060677ac */ /* 0x000ee20008000800 */
[----:B------:R-:W4:Y:S08]  /*0d40*/  S2UR UR4, SR_CTAID.Y ;  /* 0x00000000000479c3 */ /* 0x000f300000002600 */
[----:B------:R-:W3:Y:S01]  /*0d50*/  LDC R13, c[0x0][0xb24] ;  /* 0x0002c900ff0d7b82 */ /* 0x000ee20000000800 */
[----:B-1----:R-:W-:-:S02]  /*0d60*/  I2FP.F32.U32 R6, UR5 ;  /* 0x0000000500067c45 */ /* 0x002fc40008201000 */
[----:B------:R-:W-:-:S05]  /*0d70*/  CS2R.32 R5, SR_CgaSize ;  /* 0x0000000000057805 */ /* 0x000fca0000008a00 */
[----:B------:R-:W-:-:S06]  /*0d80*/  IMAD R5, R5, -0xa0, RZ ;  /* 0xffffff6005057824 */ /* 0x000fcc00078e02ff */
[----:B------:R-:W1:Y:S01]  /*0d90*/  LDC R5, c[0x0][R5+0x2a0] ;  /* 0x0000a80005057b82 */ /* 0x000e620000000800 */
[----:B--2---:R-:W-:Y:S01]  /*0da0*/  FMUL R6, R6, UR7 ;  /* 0x0000000706067c20 */ /* 0x004fe20008400000 */
[----:B----4-:R-:W-:Y:S02]  /*0db0*/  I2FP.F32.U32 R4, UR4 ;  /* 0x0000000400047c45 */ /* 0x010fe40008201000 */
[----:B------:R-:W-:-:S05]  /*0dc0*/  CS2R.32 R2, SR_CgaSize ;  /* 0x0000000000027805 */ /* 0x000fca0000008a00 */
[----:B------:R-:W-:-:S06]  /*0dd0*/  IMAD R2, R2, -0xa0, RZ ;  /* 0xffffff6002027824 */ /* 0x000fcc00078e02ff */
[----:B------:R-:W2:Y:S01]  /*0de0*/  LDC R2, c[0x0][R2+0x2a4] ;  /* 0x0000a90002027b82 */ /* 0x000ea20000000800 */
[----:B------:R-:W4:Y:S01]  /*0df0*/  F2I.U32.TRUNC.NTZ R180, R6 ;  /* 0x0000000600b47305 */ /* 0x000f22000020f000 */
[----:B---3--:R-:W-:-:S06]  /*0e00*/  FMUL R4, R4, UR6 ;  /* 0x0000000604047c20 */ /* 0x008fcc0008400000 */
[----:B------:R-:W-:Y:S01]  /*0e10*/  BAR.SYNC.DEFER_BLOCKING 0x0 ;  /* 0x0000000000007b1d */ /* 0x000fe20000010000 */
[----:B------:R-:W-:-:S05]  /*0e20*/  ISETP.GE.AND P0, PT, R13, 0x1, PT ;  /* 0x000000010d00780c */ /* 0x000fca0003f06270 */
[----:B------:R-:W3:Y:S02]  /*0e30*/  F2I.U32.TRUNC.NTZ R193, R4 ;  /* 0x0000000400c17305 */ /* 0x000ee4000020f000 */
[----:B------:R-:W2:Y:S01]  /*0e40*/  S2UR UR44, SR_CTAID.Z ;  /* 0x00000000002c79c3 */ /* 0x000ea20000002700 */
[----:B----4-:R-:W-:-:S05]  /*0e50*/  IADD3 R180, PT, PT, -R180, RZ, RZ ;  /* 0x000000ffb4b47210 */ /* 0x010fca0007ffe1ff */
[----:B-1----:R-:W-:Y:S01]  /*0e60*/  IMAD R180, R5, R180, UR5 ;  /* 0x0000000505b47e24 */ /* 0x002fe2000f8e02b4 */
[----:B------:R-:W-:Y:S02]  /*0e70*/  MOV R5, UR5 ;  /* 0x0000000500057c02 */ /* 0x000fe40008000f00 */
[----:B---3--:R-:W-:-:S05]  /*0e80*/  IADD3 R193, PT, PT, -R193, RZ, RZ ;  /* 0x000000ffc1c17210 */ /* 0x008fca0007ffe1ff */
[----:B--2---:R-:W-:Y:S01]  /*0e90*/  IMAD R193, R2, R193, UR4 ;  /* 0x0000000402c17e24 */ /* 0x004fe2000f8e02c1 */
[----:B------:R-:W-:Y:S01]  /*0ea0*/  MOV R2, UR4 ;  /* 0x0000000400027c02 */ /* 0x000fe20008000f00 */
[----:B------:R-:W-:Y:S06]  /*0eb0*/  @!P0 BRA `(.L_x_15) ;  /* 0x0000000000b88947 */ /* 0x000fec0003800000 */
[----:B------:R-:W1:Y:S01]  /*0ec0*/  LDC.64 R8, c[0x0][0xb18] ;  /* 0x0002c600ff087b82 */ /* 0x000e620000000a00 */
[----:B------:R-:W-:-:S07]  /*0ed0*/  ISETP.NE.AND P0, PT, R13, 0x1, PT ;  /* 0x000000010d00780c */ /* 0x000fce0003f05270 */
[----:B------:R-:W2:Y:S08]  /*0ee0*/  LDC R12, c[0x0][0xb0c] ;  /* 0x0002c300ff0c7b82 */ /* 0x000eb00000000800 */
[----:B------:R-:W3:Y:S08]  /*0ef0*/  LDC R15, c[0x0][0x370] ;  /* 0x0000dc00ff0f7b82 */ /* 0x000ef00000000800 */
[----:B------:R-:W4:Y:S01]  /*0f00*/  LDC R14, c[0x0][0x374] ;  /* 0x0000dd00ff0e7b82 */ /* 0x000f220000000800 */
[----:B-1----:R-:W-:-:S07]  /*0f10*/  ISETP.NE.AND P1, PT, R8, 0x1, PT ;  /* 0x000000010800780c */ /* 0x002fce0003f25270 */
[----:B------:R-:W3:Y:S01]  /*0f20*/  LDC.64 R10, c[0x0][0xb10] ;  /* 0x0002c400ff0a7b82 */ /* 0x000ee20000000a00 */
[----:B--2---:R-:W-:-:S07]  /*0f30*/  ISETP.NE.AND P2, PT, R12, 0x1, PT ;  /* 0x000000010c00780c */ /* 0x004fce0003f45270 */
[----:B------:R-:W1:Y:S08]  /*0f40*/  LDC R4, c[0x0][0xb20] ;  /* 0x0002c800ff047b82 */ /* 0x000e700000000800 */
[----:B------:R-:W2:Y:S01]  /*0f50*/  LDC.64 R6, c[0x0][0xb28] ;  /* 0x0002ca00ff067b82 */ /* 0x000ea20000000a00 */
[----:B----4-:R-:W-:-:S04]  /*0f60*/  IMAD.HI.U32 R17, R14, R9, RZ ;  /* 0x000000090e117227 */ /* 0x010fc800078e00ff */
[----:B------:R-:W-:-:S04]  /*0f70*/  IMAD.HI.U32 R9, R2, R9, RZ ;  /* 0x0000000902097227 */ /* 0x000fc800078e00ff */
[----:B---3--:R-:W-:-:S04]  /*0f80*/  IMAD.HI.U32 R16, R15, R10, RZ ;  /* 0x0000000a0f107227 */ /* 0x008fc800078e00ff */
[C---:B------:R-:W-:Y:S01]  /*0f90*/  IMAD.HI.U32 R18, R5.reuse, R10, RZ ;  /* 0x0000000a05127227 */ /* 0x040fe200078e00ff */
[-C--:B------:R-:W-:Y:S02]  /*0fa0*/  @P2 SHF.R.U32.HI R15, RZ, R11.reuse, R16 ;  /* 0x0000000bff0f2219 */ /* 0x080fe40000011610 */
[-C--:B-1----:R-:W-:Y:S02]  /*0fb0*/  @P1 SHF.R.U32.HI R14, RZ, R4.reuse, R17 ;  /* 0x00000004ff0e1219 */ /* 0x082fe40000011611 */
[----:B------:R-:W-:Y:S02]  /*0fc0*/  SHF.R.U32.HI R9, RZ, R4, R9 ;  /* 0x00000004ff097219 */ /* 0x000fe40000011609 */
[----:B------:R-:W-:Y:S02]  /*0fd0*/  SHF.R.U32.HI R18, RZ, R11, R18 ;  /* 0x0000000bff127219 */ /* 0x000fe40000011612 */
[----:B------:R-:W-:Y:S01]  /*0fe0*/  SEL R9, R2, R9, !P1 ;  /* 0x0000000902097207 */ /* 0x000fe20004800000 */
[----:B--2---:R-:W-:Y:S01]  /*0ff0*/  IMAD.HI.U32 R16, R14, R6, RZ ;  /* 0x000000060e107227 */ /* 0x004fe200078e00ff */
[----:B------:R-:W-:-:S02]  /*1000*/  SEL R11, R5, R18, !P2 ;  /* 0x00000012050b7207 */ /* 0x000fc40005000000 */
[----:B------:R-:W-:Y:S01]  /*1010*/  IADD3 R17, PT, PT, -R9, RZ, RZ ;  /* 0x000000ff09117210 */ /* 0x000fe20007ffe1ff */
[----:B------:R-:W-:Y:S01]  /*1020*/  IMAD.HI.U32 R10, R15, R6, RZ ;  /* 0x000000060f0a7227 */ /* 0x000fe200078e00ff */
[----:B------:R-:W-:-:S03]  /*1030*/  @P0 SHF.R.U32.HI R14, RZ, R7, R16 ;  /* 0x00000007ff0e0219 */ /* 0x000fc60000011610 */
[----:B------:R-:W-:Y:S01]  /*1040*/  IMAD R2, R8, R17, R2 ;  /* 0x0000001108027224 */ /* 0x000fe200078e0202 */
[----:B------:R-:W-:Y:S01]  /*1050*/  @P0 SHF.R.U32.HI R15, RZ, R7, R10 ;  /* 0x00000007ff0f0219 */ /* 0x000fe2000001160a */
[----:B------:R-:W-:-:S04]  /*1060*/  IMAD R14, R14, R13, RZ ;  /* 0x0000000d0e0e7224 */ /* 0x000fc800078e02ff */
[----:B------:R-:W-:Y:S01]  /*1070*/  IMAD R4, R15, R13, RZ ;  /* 0x0000000d0f047224 */ /* 0x000fe200078e02ff */
[----:B------:R-:W-:-:S04]  /*1080*/  ISETP.GE.AND P1, PT, R9, R14, PT ;  /* 0x0000000e0900720c */ /* 0x000fc80003f26270 */
[----:B------:R-:W-:Y:S01]  /*1090*/  ISETP.GE.OR P1, PT, R11, R4, P1 ;  /* 0x000000040b00720c */ /* 0x000fe20000f26670 */
[----:B------:R-:W-:-:S05]  /*10a0*/  IMAD.HI.U32 R4, R9, R6, RZ ;  /* 0x0000000609047227 */ /* 0x000fca00078e00ff */
[----:B------:R-:W-:-:S04]  /*10b0*/  SHF.R.U32.HI R4, RZ, R7, R4 ;  /* 0x00000007ff047219 */ /* 0x000fc80000011604 */
[----:B------:R-:W-:-:S03]  /*10c0*/  SEL R4, R9, R4, !P0 ;  /* 0x0000000409047207 */ /* 0x000fc60004000000 */
[----:B------:R-:W-:Y:S01]  /*10d0*/  @!P1 IMAD.HI.U32 R10, R11, R6, RZ ;  /* 0x000000060b0a9227 */ /* 0x000fe200078e00ff */
[----:B------:R-:W-:-:S04]  /*10e0*/  IADD3 R6, PT, PT, -R4, RZ, RZ ;  /* 0x000000ff04067210 */ /* 0x000fc80007ffe1ff */
[----:B------:R-:W-:Y:S01]  /*10f0*/  @!P1 SHF.R.U32.HI R10, RZ, R7, R10 ;  /* 0x00000007ff0a9219 */ /* 0x000fe2000001160a */
[----:B------:R-:W-:-:S03]  /*1100*/  IMAD R6, R13, R6, R9 ;  /* 0x000000060d067224 */ /* 0x000fc600078e0209 */
[----:B------:R-:W-:-:S05]  /*1110*/  @!P1 SEL R7, R11, R10, !P0 ;  /* 0x0000000a0b079207 */ /* 0x000fca0004000000 */
[--C-:B------:R-:W-:Y:S02]  /*1120*/  @!P1 IMAD.IADD R4, R4, 0x1, -R7.reuse ;  /* 0x0000000104049824 */ /* 0x100fe400078e0a07 */
[----:B------:R-:W-:Y:S01]  /*1130*/  @!P1 IMAD R7, R6, R15, R7 ;  /* 0x0000000f06079224 */ /* 0x000fe200078e0207 */
[----:B------:R-:W-:Y:S01]  /*1140*/  IADD3 R6, PT, PT, -R11, RZ, RZ ;  /* 0x000000ff0b067210 */ /* 0x000fe20007ffe1ff */
[----:B------:R-:W-:Y:S02]  /*1150*/  @!P1 IMAD R9, R4, R13, R11 ;  /* 0x0000000d04099224 */ /* 0x000fe400078e020b */
[----:B------:R-:W-:Y:S02]  /*1160*/  @!P1 IMAD.MOV.U32 R11, RZ, RZ, R7 ;  /* 0x000000ffff0b9224 */ /* 0x000fe400078e0007 */
[----:B------:R-:W-:Y:S02]  /*1170*/  IMAD R5, R12, R6, R5 ;  /* 0x000000060c057224 */ /* 0x000fe400078e0205 */
[----:B------:R-:W-:-:S02]  /*1180*/  IMAD R2, R9, R8, R2 ;  /* 0x0000000809027224 */ /* 0x000fc400078e0202 */
[----:B------:R-:W-:Y:S02]  /*1190*/  IMAD R5, R11, R12, R5 ;  /* 0x0000000c0b057224 */ /* 0x000fe400078e0205 */
.L_x_15:
[----:B------:R-:W1:Y:S01]  /*11a0*/  LDCU UR4, c[0x0][0xb30] ;  /* 0x00016600ff0477ac */ /* 0x000e620008000800 */
[----:B------:R-:W2:Y:S08]  /*11b0*/  S2UR UR37, SR_CgaCtaId ;  /* 0x00000000002579c3 */ /* 0x000eb00000008800 */
[----:B------:R-:W3:Y:S01]  /*11c0*/  LDC R134, c[0x0][0xb24] ;  /* 0x0002c900ff867b82 */ /* 0x000ee20000000800 */
[----:B-1----:R-:W-:-:S09]  /*11d0*/  UISETP.NE.AND UP0, UPT, UR4, 0x1, UPT ;  /* 0x000000010400788c */ /* 0x002fd2000bf05270 */
[----:B--2---:R-:W-:Y:S05]  /*11e0*/  BRA.U UP0, `(.L_x_16) ;  /* 0x0000000100407547 */ /* 0x004fea000b800000 */
[----:B------:R-:W1:Y:S08]  /*11f0*/  LDC.64 R6, c[0x0][0xb18] ;  /* 0x0002c600ff067b82 */ /* 0x000e700000000a00 */
[----:B------:R-:W2:Y:S08]  /*1200*/  LDC.64 R8, c[0x0][0xb10] ;  /* 0x0002c400ff087b82 */ /* 0x000eb00000000a00 */
[----:B------:R-:W4:Y:S08]  /*1210*/  LDC R4, c[0x0][0xb20] ;  /* 0x0002c800ff047b82 */ /* 0x000f300000000800 */
[----:B------:R-:W3:Y:S01]  /*1220*/  LDC R10, c[0x0][0xb0c] ;  /* 0x0002c300ff0a7b82 */ /* 0x000ee20000000800 */
[----:B-1----:R-:W-:Y:S01]  /*1230*/  IMAD.HI.U32 R7, R2, R7, RZ ;  /* 0x0000000702077227 */ /* 0x002fe200078e00ff */
[----:B------:R-:W-:-:S03]  /*1240*/  ISETP.NE.AND P0, PT, R6, 0x1, PT ;  /* 0x000000010600780c */ /* 0x000fc60003f05270 */
[----:B--2---:R-:W-:-:S05]  /*1250*/  IMAD.HI.U32 R8, R5, R8, RZ ;  /* 0x0000000805087227 */ /* 0x004fca00078e00ff */
[----:B------:R-:W-:Y:S02]  /*1260*/  SHF.R.U32.HI R8, RZ, R9, R8 ;  /* 0x00000009ff087219 */ /* 0x000fe40000011608 */
[----:B----4-:R-:W-:-:S04]  /*1270*/  SHF.R.U32.HI R7, RZ, R4, R7 ;  /* 0x00000004ff077219 */ /* 0x010fc80000011607 */
[----:B------:R-:W-:Y:S02]  /*1280*/  SEL R4, R2, R7, !P0 ;  /* 0x0000000702047207 */ /* 0x000fe40004000000 */
[----:B---3--:R-:W-:-:S04]  /*1290*/  ISETP.NE.AND P1, PT, R10, 0x1, PT ;  /* 0x000000010a00780c */ /* 0x008fc80003f25270 */
[----:B------:R-:W-:-:S05]  /*12a0*/  SEL R7, R5, R8, !P1 ;  /* 0x0000000805077207 */ /* 0x000fca0004800000 */
[----:B------:R-:W-:Y:S02]  /*12b0*/  IMAD.IADD R8, R4, 0x1, -R7 ;  /* 0x0000000104087824 */ /* 0x000fe400078e0a07 */
[----:B------:R-:W-:Y:S02]  /*12c0*/  IMAD.IADD R7, R7, 0x1, -R4 ;  /* 0x0000000107077824 */ /* 0x000fe400078e0a04 */
[----:B------:R-:W-:Y:S02]  /*12d0*/  IMAD R5, R8, R10, R5 ;  /* 0x0000000a08057224 */ /* 0x000fe400078e0205 */
[----:B------:R-:W-:Y:S02]  /*12e0*/  IMAD R2, R7, R6, R2 ;  /* 0x0000000607027224 */ /* 0x000fe400078e0202 */
.L_x_16:
[----:B------:R-:W-:Y:S01]  /*12f0*/  BAR.SYNC.DEFER_BLOCKING 0x0 ;  /* 0x0000000000007b1d */ /* 0x000fe20000010000 */
[----:B------:R-:W-:Y:S01]  /*1300*/  UISETP.NE.AND UP0, UPT, UR8, 0x2, UPT ;  /* 0x000000020800788c */ /* 0x000fe2000bf05270 */
[----:B------:R-:W-:Y:S02]  /*1310*/  ISETP.NE.OR P5, PT, R3, 0x2, !P5 ;  /* 0x000000020300780c */ /* 0x000fe40006fa5670 */
[----:B------:R-:W-:-:S06]  /*1320*/  LOP3.LUT R3, R0, 0x1f, RZ, 0xc0, !PT ;  /* 0x0000001f00037812 */ /* 0x000fcc00078ec0ff */
[----:B------:R-:W-:Y:S05]  /*1330*/  BRA.U UP0, `(.L_x_17) ;  /* 0x0000001100387547 */ /* 0x000fea000b800000 */
[----:B------:R-:W1:Y:S01]  /*1340*/  LDCU UR13, c[0x0][0x38c] ;  /* 0x00007180ff0d77ac */ /* 0x000e620008000800 */
[----:B------:R-:W2:Y:S01]  /*1350*/  LDC R9, c[0x0][0x370] ;  /* 0x0000dc00ff097b82 */ /* 0x000ea20000000800 */
[----:B------:R-:W-:Y:S01]  /*1360*/  PLOP3.LUT P1, PT, PT, PT, UP1, 0x80, 0x8 ;  /* 0x000000000008781c */ /* 0x000fe20003f2f018 */
[----:B------:R-:W-:Y:S01]  /*1370*/  IMAD.MOV.U32 R15, RZ, RZ, 0x1 ;  /* 0x00000001ff0f7424 */ /* 0x000fe200078e00ff */
[----:B------:R-:W-:Y:S01]  /*1380*/  ISETP.EQ.OR P4, PT, R3, RZ, P5 ;  /* 0x000000ff0300720c */ /* 0x000fe20002f82670 */
[----:B------:R-:W-:Y:S01]  /*1390*/  IMAD.MOV.U32 R14, RZ, RZ, RZ ;  /* 0x000000ffff0e7224 */ /* 0x000fe200078e00ff */
[----:B------:R-:W-:Y:S02]  /*13a0*/  PLOP3.LUT P1, PT, P1, PT, PT, 0x8, 0x80 ;  /* 0x000000000080781c */ /* 0x000fe40000f2e170 */
[----:B------:R-:W-:Y:S01]  /*13b0*/  CS2R R12, SRZ ;  /* 0x00000000000c7805 */ /* 0x000fe2000001ff00 */
[----:B------:R-:W-:Y:S01]  /*13c0*/  IMAD.MOV.U32 R10, RZ, RZ, 0x1 ;  /* 0x00000001ff0a7424 */ /* 0x000fe200078e00ff */
[----:B------:R-:W4:Y:S01]  /*13d0*/  LDC R0, c[0x0][0x374] ;  /* 0x0000dd00ff007b82 */ /* 0x000f220000000800 */
[----:B------:R-:W2:Y:S01]  /*13e0*/  LDCU.64 UR22, c[0x0][0x348] ;  /* 0x00006900ff1677ac */ /* 0x000ea20008000a00 */
[----:B------:R-:W-:Y:S01]  /*13f0*/  UMOV UR6, URZ ;  /* 0x000000ff00067c82 */ /* 0x000fe20008000000 */
[----:B-1----:R-:W-:-:S04]  /*1400*/  UIADD3 UR5, UPT, UPT, UR13, 0x3f, URZ ;  /* 0x0000003f0d057890 */ /* 0x002fc8000fffe0ff */
[----:B------:R-:W-:-:S04]  /*1410*/  USHF.R.S32.HI UR4, URZ, 0x1f, UR5 ;  /* 0x0000001fff047899 */ /* 0x000fc80008011405 */
[----:B------:R-:W-:-:S04]  /*1420*/  ULEA.HI UR4, UR4, UR5, URZ, 0x6 ;  /* 0x0000000504047291 */ /* 0x000fc8000f8f30ff */
[----:B------:R-:W-:Y:S02]  /*1430*/  USHF.R.S32.HI UR15, URZ, 0x6, UR4 ;  /* 0x00000006ff0f7899 */ /* 0x000fe40008011404 */
[----:B------:R-:W-:Y:S02]  /*1440*/  UIADD3 UR4, UPT, UPT, UR13, -0x1, URZ ;  /* 0xffffffff0d047890 */ /* 0x000fe4000fffe0ff */
[----:B------:R-:W-:Y:S02]  /*1450*/  UISETP.LT.U32.AND UP0, UPT, UR15, 0x3, UPT ;  /* 0x000000030f00788c */ /* 0x000fe4000bf01070 */
[----:B------:R-:W-:Y:S02]  /*1460*/  UISETP.GE.U32.AND UP2, UPT, UR4, -0x7f, UPT ;  /* 0xffffff810400788c */ /* 0x000fe4000bf46070 */
[----:B------:R-:W-:Y:S02]  /*1470*/  USEL UR14, UR15, 0x3, UP0 ;  /* 0x000000030f0e7887 */ /* 0x000fe40008000000 */
[----:B------:R-:W-:-:S02]  /*1480*/  UIADD3 UR13, UPT, UPT, UR13, 0x7e, URZ ;  /* 0x0000007e0d0d7890 */ /* 0x000fc4000fffe0ff */
[----:B------:R-:W-:Y:S02]  /*1490*/  UIADD3 UR5, UPT, UPT, UR14, -0x1, URZ ;  /* 0xffffffff0e057890 */ /* 0x000fe4000fffe0ff */
[----:B------:R-:W-:-:S03]  /*14a0*/  UIADD3 UR7, UPT, UPT, UR15, -UR14, URZ ;  /* 0x8000000e0f077290 */ /* 0x000fc6000fffe0ff */
[----:B------:R-:W-:-:S04]  /*14b0*/  @UP2 UIADD3 UR5, UPT, UPT, UR14, URZ, URZ ;  /* 0x000000ff0e052290 */ /* 0x000fc8000fffe0ff */
[----:B--2---:R-:W-:-:S12]  /*14c0*/  UIADD3 UR5, UPT, UPT, UR5, 0x1, URZ ;  /* 0x0000000105057890 */ /* 0x004fd8000fffe0ff */
.L_x_35:
[----:B------:R-:W-:Y:S01]  /*14d0*/  UISETP.NE.AND UP0, UPT, UR37, URZ, UPT ;  /* 0x000000ff2500728c */ /* 0x000fe2000bf05270 */
[----:B------:R-:W1:Y:S08]  /*14e0*/  S2UR UR37, SR_CgaCtaId ;  /* 0x00000000002579c3 */ /* 0x000e700000008800 */
[----:B------:R-:W-:Y:S05]  /*14f0*/  BRA.U UP0, `(.L_x_18) ;  /* 0x0000000100347547 */ /* 0x000fea000b800000 */
[----:B------:R-:W2:Y:S01]  /*1500*/  S2R R3, SR_CgaCtaId ;  /* 0x0000000000037919 */ /* 0x000ea20000008800 */
[----:B------:R-:W-:-:S04]  /*1510*/  MOV R4, 0x400 ;  /* 0x0000040000047802 */ /* 0x000fc80000000f00 */
[----:B--2---:R-:W-:Y:S02]  /*1520*/  LEA R3, R3, R4, 0x18 ;  /* 0x0000000403037211 */ /* 0x004fe400078ec0ff */
[----:B------:R-:W-:-:S03]  /*1530*/  SHF.L.U32 R4, R10, 0x1f, RZ ;  /* 0x0000001f0a047819 */ /* 0x000fc600000006ff */
[----:B------:R-:W-:-:S04]  /*1540*/  IMAD R3, R12, 0x8, R3 ;  /* 0x000000080c037824 */ /* 0x000fc800078e0203 */
[----:B------:R-:W2:Y:S02]  /*1550*/  SYNCS.PHASECHK.TRANS64.TRYWAIT P0, [R3+URZ+0xd0], R4 ;  /* 0x0000d004030075a7 */ /* 0x000ea400080011ff */
[----:B--2---:R-:W-:Y:S05]  /*1560*/  @!P0 BRA `(.L_x_19) ;  /* 0x0000009400f48947 */ /* 0x004fea0003800000 */
.L_x_129:
[----:B------:R-:W-:Y:S01]  /*1570*/  VIADD R12, R12, 0x1 ;  /* 0x000000010c0c7836 */ /* 0x000fe20000000000 */
[----:B------:R2:W-:Y:S04]  /*1580*/  SYNCS.ARRIVE.TRANS64.A1T0 RZ, [R3+URZ+0xc0], RZ ;  /* 0x0000c0ff03ff79a7 */ /* 0x0005e800081000ff */
[----:B------:R-:W-:-:S04]  /*1590*/  ISETP.NE.AND P0, PT, R12, 0x2, PT ;  /* 0x000000020c00780c */ /* 0x000fc80003f05270 */
[----:B------:R-:W-:Y:S02]  /*15a0*/  SEL R12, R12, RZ, P0 ;  /* 0x000000ff0c0c7207 */ /* 0x000fe40000000000 */
[----:B--2---:R-:W-:-:S04]  /*15b0*/  SEL R3, RZ, 0x1, P0 ;  /* 0x00000001ff037807 */ /* 0x004fc80000000000 */
[----:B------:R-:W-:-:S07]  /*15c0*/  LOP3.LUT R10, R10, R3, RZ, 0x3c, !PT ;  /* 0x000000030a0a7212 */ /* 0x000fce00078e3cff */
.L_x_18:
[----:B------:R-:W-:Y:S01]  /*15d0*/  UMOV UR4, 0x400 ;  /* 0x0000040000047882 */ /* 0x000fe20000000000 */
[----:B------:R-:W-:Y:S01]  /*15e0*/  SHF.L.U32 R3, R15, 0x1f, RZ ;  /* 0x0000001f0f037819 */ /* 0x000fe200000006ff */
[----:B-1----:R-:W-:Y:S01]  /*15f0*/  ULEA UR4, UR37, UR4, 0x18 ;  /* 0x0000000425047291 */ /* 0x002fe2000f8ec0ff */
[----:B------:R-:W-:Y:S01]  /*1600*/  R2UR UR43, R5 ;  /* 0x00000000052b72ca */ /* 0x000fe200000e0000 */
[----:B------:R-:W-:Y:S01]  /*1610*/  UISETP.GE.U32.AND UP0, UPT, UR13, 0x7f, UPT ;  /* 0x0000007f0d00788c */ /* 0x000fe2000bf06070 */
[----:B------:R-:W-:Y:S01]  /*1620*/  R2UR UR11, R2 ;  /* 0x00000000020b72ca */ /* 0x000fe200000e0000 */
[----:B------:R-:W-:Y:S01]  /*1630*/  ULEA UR8, UR6, UR4, 0x3 ;  /* 0x0000000406087291 */ /* 0x000fe2000f8e18ff */
[----:B------:R-:W-:-:S08]  /*1640*/  UMOV UR24, URZ ;  /* 0x000000ff00187c82 */ /* 0x000fd00008000000 */
[----:B------:R1:W2:Y:S01]  /*1650*/  SYNCS.PHASECHK.TRANS64.TRYWAIT P0, [UR8+0x18], R3 ;  /* 0x00001803ff0075a7 */ /* 0x0002a20008001108 */
[----:B------:R-:W-:Y:S02]  /*1660*/  USHF.L.U32 UR43, UR43, 0x7, URZ ;  /* 0x000000072b2b7899 */ /* 0x000fe400080006ff */
[----:B------:R-:W-:Y:S01]  /*1670*/  USHF.L.U32 UR11, UR11, 0x8, URZ ;  /* 0x000000080b0b7899 */ /* 0x000fe200080006ff */
[----:B------:R-:W-:Y:S11]  /*1680*/  BRA.U !UP0, `(.L_x_20) ;  /* 0x0000000108a87547 */ /* 0x000ff6000b800000 */
[----:B------:R-:W-:Y:S01]  /*1690*/  UMOV UR16, URZ ;  /* 0x000000ff00107c82 */ /* 0x000fe20008000000 */
[----:B------:R-:W-:-:S05]  /*16a0*/  UMOV UR17, UR6 ;  /* 0x0000000600117c82 */ /* 0x000fca0008000000 */
.L_x_25:
[----:B-1----:R-:W-:Y:S01]  /*16b0*/  ULEA UR41, UR17, UR4, 0x3 ;  /* 0x0000000411297291 */ /* 0x002fe2000f8e18ff */
[----:B-12---:R-:W-:Y:S01]  /*16c0*/  @!P5 MOV R3, 0xc000 ;  /* 0x0000c0000003d802 */ /* 0x006fe20000000f00 */
[----:B--2---:R-:W-:Y:S10]  /*16d0*/  @P0 BRA `(.L_x_21) ;  /* 0x00000000000c0947 */ /* 0x004ff40003800000 */
[----:B------:R-:W-:-:S04]  /*16e0*/  SHF.L.U32 R5, R15, 0x1f, RZ ;  /* 0x0000001f0f057819 */ /* 0x000fc800000006ff */
[----:B------:R-:W1:Y:S02]  /*16f0*/  SYNCS.PHASECHK.TRANS64.TRYWAIT P0, [UR41+0x18], R5 ;  /* 0x00001805ff0075a7 */ /* 0x000e640008001129 */
[----:B-1----:R-:W-:Y:S05]  /*1700*/  @!P0 BRA `(.L_x_22) ;  /* 0x0000009400a08947 */ /* 0x002fea0003800000 */
.L_x_21:
[----:B------:R2:W-:Y:S01]  /*1710*/  @!P5 SYNCS.ARRIVE.TRANS64 RZ, [UR41], R3 ;  /* 0x00000003ffffd9a7 */ /* 0x0005e20008000029 */
[----:B------:R-:W-:Y:S04]  /*1720*/  BSSY.RECONVERGENT B0, `(.L_x_23) ;  /* 0x0000003000007945 */ /* 0x000fe80003800200 */
[----:B------:R-:W-:Y:S05]  /*1730*/  @P4 BRA `(.L_x_24) ;  /* 0x0000000000044947 */ /* 0x000fea0003800000 */
[----:B------:R-:W-:Y:S05]  /*1740*/  BPT.TRAP 0x1 ;  /* 0x000000040000795c */ /* 0x000fea0000300000 */
.L_x_24:
[----:B------:R-:W-:Y:S05]  /*1750*/  BSYNC.RECONVERGENT B0 ;  /* 0x0000000000007941 */ /* 0x000fea0003800200 */
.L_x_23:
[----:B------:R-:W-:Y:S02]  /*1760*/  UIADD3 UR6, UPT, UPT, UR17, 0x1, URZ ;  /* 0x0000000111067890 */ /* 0x000fe4000fffe0ff */
[----:B------:R-:W-:Y:S02]  /*1770*/  ULEA UR40, UR17, UR4, 0xe ;  /* 0x0000000411287291 */ /* 0x000fe4000f8e70ff */
[----:B------:R-:W-:Y:S02]  /*1780*/  UISETP.NE.AND UP0, UPT, UR6, 0x3, UPT ;  /* 0x000000030600788c */ /* 0x000fe4000bf05270 */
[----:B------:R-:W-:Y:S02]  /*1790*/  UIADD3 UR26, UP1, UPT, UR22, 0x80, URZ ;  /* 0x00000080161a7890 */ /* 0x000fe4000ff3e0ff */
[----:B------:R-:W-:Y:S02]  /*17a0*/  USEL UR9, URZ, 0x1, UP0 ;  /* 0x00000001ff097887 */ /* 0x000fe40008000000 */
[----:B------:R-:W-:-:S02]  /*17b0*/  USEL UR6, UR6, URZ, UP0 ;  /* 0x000000ff06067287 */ /* 0x000fc40008000000 */
[----:B------:R-:W-:Y:S02]  /*17c0*/  UIADD3 UR20, UP0, UPT, UR22, 0x180, URZ ;  /* 0x0000018016147890 */ /* 0x000fe4000ff1e0ff */
[----:B------:R-:W-:Y:S01]  /*17d0*/  ULEA UR8, UR6, UR4, 0x3 ;  /* 0x0000000406087291 */ /* 0x000fe2000f8e18ff */
[----:B------:R-:W-:Y:S01]  /*17e0*/  LOP3.LUT R15, R15, UR9, RZ, 0x3c, !PT ;  /* 0x000000090f0f7c12 */ /* 0x000fe2000f8e3cff */
[----:B------:R-:W-:Y:S02]  /*17f0*/  USHF.L.U32 UR42, UR16, 0x6, URZ ;  /* 0x00000006102a7899 */ /* 0x000fe400080006ff */
[----:B------:R-:W-:Y:S01]  /*1800*/  UIADD3.X UR27, UPT, UPT, URZ, UR23, URZ, UP1, !UPT ;  /* 0x00000017ff1b7290 */ /* 0x000fe20008ffe4ff */
[----:B-1----:R-:W-:Y:S01]  /*1810*/  SHF.L.U32 R2, R15, 0x1f, RZ ;  /* 0x0000001f0f027819 */ /* 0x002fe200000006ff */
[----:B------:R-:W-:Y:S02]  /*1820*/  UIADD3 UR40, UPT, UPT, UR40, 0x10800, URZ ;  /* 0x0001080028287890 */ /* 0x000fe4000fffe0ff */
[----:B------:R-:W-:Y:S01]  /*1830*/  UIADD3.X UR21, UPT, UPT, URZ, UR23, URZ, UP0, !UPT ;  /* 0x00000017ff157290 */ /* 0x000fe200087fe4ff */
[----:B------:R1:W1:Y:S01]  /*1840*/  SYNCS.PHASECHK.TRANS64.TRYWAIT P0, [UR8+0x18], R2 ;  /* 0x00001802ff0075a7 */ /* 0x0002620008001108 */
[----:B------:R-:W-:Y:S01]  /*1850*/  ULEA UR8, UR17, UR4, 0xf ;  /* 0x0000000411087291 */ /* 0x000fe2000f8e78ff */
[----:B------:R-:W-:Y:S01]  /*1860*/  UMOV UR18, 0x0 ;  /* 0x0000000000127882 */ /* 0x000fe20000000000 */
[----:B------:R-:W-:-:S02]  /*1870*/  UMOV UR19, 0x10000000 ;  /* 0x1000000000137882 */ /* 0x000fc40000000000 */
[----:B------:R-:W-:Y:S01]  /*1880*/  UIADD3 UR8, UPT, UPT, UR8, 0x1c800, URZ ;  /* 0x0001c80008087890 */ /* 0x000fe2000fffe0ff */
[----:B------:R1:W-:Y:S01]  /*1890*/  UTMALDG.3D [UR40], [UR26], desc[UR18] ;  /* 0x000012281a0075b4 */ /* 0x0003e20008011000 */
[----:B------:R-:W-:Y:S01]  /*18a0*/  UMOV UR12, UR44 ;  /* 0x0000002c000c7c82 */ /* 0x000fe20008000000 */
[----:B------:R-:W-:Y:S01]  /*18b0*/  UMOV UR9, UR41 ;  /* 0x0000002900097c82 */ /* 0x000fe20008000000 */
[----:B------:R-:W-:Y:S01]  /*18c0*/  UMOV UR10, UR42 ;  /* 0x0000002a000a7c82 */ /* 0x000fe20008000000 */
[----:B------:R-:W-:Y:S01]  /*18d0*/  UIADD3 UR16, UPT, UPT, UR16, 0x1, URZ ;  /* 0x0000000110107890 */ /* 0x000fe2000fffe0ff */
[----:B------:R-:W-:Y:S01]  /*18e0*/  UMOV UR24, UR5 ;  /* 0x0000000500187c82 */ /* 0x000fe20008000000 */
[----:B------:R-:W-:Y:S02]  /*18f0*/  UMOV UR17, UR6 ;  /* 0x0000000600117c82 */ /* 0x000fe40008000000 */
[----:B------:R1:W-:Y:S01]  /*1900*/  UTMALDG.3D [UR8], [UR20], desc[UR18] ;  /* 0x00001208140075b4 */ /* 0x0003e20008011000 */
[----:B------:R-:W-:-:S09]  /*1910*/  UISETP.NE.AND UP0, UPT, UR16, UR5, UPT ;  /* 0x000000051000728c */ /* 0x000fd2000bf05270 */
[----:B------:R-:W-:Y:S05]  /*1920*/  BRA.U UP0, `(.L_x_25) ;  /* 0xfffffffd00607547 */ /* 0x000fea000b83ffff */
.L_x_20:
[----:B-1----:R-:W-:Y:S01]  /*1930*/  ULEA UR8, UR6, UR4, 0x3 ;  /* 0x0000000406087291 */ /* 0x002fe2000f8e18ff */
[----:B------:R-:W-:Y:S01]  /*1940*/  SHF.L.U32 R2, R15, 0x1f, RZ ;  /* 0x0000001f0f027819 */ /* 0x000fe200000006ff */
[----:B------:R-:W-:Y:S01]  /*1950*/  @!P1 SYNCS.ARRIVE.TRANS64.A1T0 RZ, [UR4+0x78], RZ ;  /* 0x000078ffffff99a7 */ /* 0x000fe20008100004 */
[----:B------:R-:W-:-:S06]  /*1960*/  UISETP.GT.AND UP0, UPT, UR15, UR14, UPT ;  /* 0x0000000e0f00728c */ /* 0x000fcc000bf04270 */
[----:B--2---:R1:W2:Y:S03]  /*1970*/  SYNCS.PHASECHK.TRANS64.TRYWAIT P0, [UR8+0x18], R2 ;  /* 0x00001802ff0075a7 */ /* 0x0042a60008001108 */
[----:B------:R-:W-:Y:S05]  /*1980*/  BRA.U !UP0, `(.L_x_26) ;  /* 0x0000000108ac7547 */ /* 0x000fea000b800000 */
[----:B------:R-:W-:Y:S01]  /*1990*/  UIADD3 UR21, UPT, UPT, UR7, UR24, URZ ;  /* 0x0000001807157290 */ /* 0x000fe2000fffe0ff */
[----:B------:R-:W-:-:S11]  /*19a0*/  UMOV UR25, UR6 ;  /* 0x0000000600197c82 */ /* 0x000fd60008000000 */
.L_x_31:
[----:B-1----:R-:W-:Y:S01]  /*19b0*/  ULEA UR17, UR25, UR4, 0x3 ;  /* 0x0000000419117291 */ /* 0x002fe2000f8e18ff */
[----:B--2---:R-:W-:Y:S01]  /*19c0*/  @!P5 MOV R3, 0xc000 ;  /* 0x0000c0000003d802 */ /* 0x004fe20000000f00 */
[----:B--2---:R-:W-:Y:S10]  /*19d0*/  @P0 BRA `(.L_x_27) ;  /* 0x00000000000c0947 */ /* 0x004ff40003800000 */
[----:B------:R-:W-:-:S04]  /*19e0*/  SHF.L.U32 R5, R15, 0x1f, RZ ;  /* 0x0000001f0f057819 */ /* 0x000fc800000006ff */
[----:B------:R-:W2:Y:S02]  /*19f0*/  SYNCS.PHASECHK.TRANS64.TRYWAIT P0, [UR17+0x18], R5 ;  /* 0x00001805ff0075a7 */ /* 0x000ea40008001111 */
[----:B--2---:R-:W-:Y:S05]  /*1a00*/  @!P0 BRA `(.L_x_28) ;  /* 0x0000009000f88947 */ /* 0x004fea0003800000 */
.L_x_27:
[----:B------:R2:W-:Y:S01]  /*1a10*/  @!P5 SYNCS.ARRIVE.TRANS64 RZ, [UR17], R3 ;  /* 0x00000003ffffd9a7 */ /* 0x0005e20008000011 */
[----:B------:R-:W-:Y:S04]  /*1a20*/  BSSY.RECONVERGENT B0, `(.L_x_29) ;  /* 0x0000003000007945 */ /* 0x000fe80003800200 */
[----:B------:R-:W-:Y:S05]  /*1a30*/  @P4 BRA `(.L_x_30) ;  /* 0x0000000000044947 */ /* 0x000fea0003800000 */
[----:B------:R-:W-:Y:S05]  /*1a40*/  BPT.TRAP 0x1 ;  /* 0x000000040000795c */ /* 0x000fea0000300000 */
.L_x_30:
[----:B------:R-:W-:Y:S05]  /*1a50*/  BSYNC.RECONVERGENT B0 ;  /* 0x0000000000007941 */ /* 0x000fea0003800200 */
.L_x_29:
        /* <DEDUP_REMOVED lines=10> */
[----:B------:R-:W-:Y:S01]  /*1b00*/  UIADD3 UR16, UPT, UPT, UR16, 0x10800, URZ ;  /* 0x0001080010107890 */ /* 0x000fe2000fffe0ff */
[----:B-1----:R-:W-:Y:S01]  /*1b10*/  SHF.L.U32 R2, R15, 0x1f, RZ ;  /* 0x0000001f0f027819 */ /* 0x002fe200000006ff */
[----:B------:R-:W-:Y:S02]  /*1b20*/  UIADD3.X UR31, UPT, UPT, URZ, UR23, URZ, UP1, !UPT ;  /* 0x00000017ff1f7290 */ /* 0x000fe40008ffe4ff */
[----:B------:R-:W-:Y:S01]  /*1b30*/  UIADD3.X UR29, UPT, UPT, URZ, UR23, URZ, UP0, !UPT ;  /* 0x00000017ff1d7290 */ /* 0x000fe200087fe4ff */
[----:B------:R1:W1:Y:S01]  /*1b40*/  SYNCS.PHASECHK.TRANS64.TRYWAIT P0, [UR8+0x18], R2 ;  /* 0x00001802ff0075a7 */ /* 0x0002620008001108 */
[----:B------:R-:W-:Y:S01]  /*1b50*/  ULEA UR8, UR25, UR4, 0xf ;  /* 0x0000000419087291 */ /* 0x000fe2000f8e78ff */
[----:B------:R-:W-:Y:S01]  /*1b60*/  UMOV UR26, 0x0 ;  /* 0x00000000001a7882 */ /* 0x000fe20000000000 */
[----:B------:R-:W-:-:S02]  /*1b70*/  UMOV UR27, 0x10000000 ;  /* 0x10000000001b7882 */ /* 0x000fc40000000000 */
[----:B------:R-:W-:Y:S01]  /*1b80*/  UIADD3 UR8, UPT, UPT, UR8, 0x1c800, URZ ;  /* 0x0001c80008087890 */ /* 0x000fe2000fffe0ff */
[----:B------:R-:W-:Y:S01]  /*1b90*/  UMOV UR19, UR43 ;  /* 0x0000002b00137c82 */ /* 0x000fe20008000000 */
[----:B------:R-:W-:Y:S01]  /*1ba0*/  UMOV UR20, UR44 ;  /* 0x0000002c00147c82 */ /* 0x000fe20008000000 */
[----:B------:R-:W-:Y:S01]  /*1bb0*/  UMOV UR12, UR44 ;  /* 0x0000002c000c7c82 */ /* 0x000fe20008000000 */
[----:B------:R-:W-:Y:S01]  /*1bc0*/  UMOV UR9, UR17 ;  /* 0x0000001100097c82 */ /* 0x000fe20008000000 */
[----:B------:R-:W-:Y:S01]  /*1bd0*/  UMOV UR10, UR18 ;  /* 0x00000012000a7c82 */ /* 0x000fe20008000000 */
[----:B------:R1:W-:Y:S01]  /*1be0*/  UTMALDG.3D [UR16], [UR30], desc[UR26] ;  /* 0x00001a101e0075b4 */ /* 0x0003e20008011000 */
[----:B------:R-:W-:Y:S01]  /*1bf0*/  UIADD3 UR24, UPT, UPT, UR24, 0x1, URZ ;  /* 0x0000000118187890 */ /* 0x000fe2000fffe0ff */
[----:B------:R-:W-:-:S03]  /*1c00*/  UMOV UR25, UR6 ;  /* 0x0000000600197c82 */ /* 0x000fc60008000000 */
[----:B------:R-:W-:Y:S01]  /*1c10*/  UISETP.NE.AND UP0, UPT, UR24, UR21, UPT ;  /* 0x000000151800728c */ /* 0x000fe2000bf05270 */
[----:B------:R1:W-:Y:S08]  /*1c20*/  UTMALDG.3D [UR8], [UR28], desc[UR26] ;  /* 0x00001a081c0075b4 */ /* 0x0003f00008011000 */
[----:B------:R-:W-:Y:S05]  /*1c30*/  BRA.U UP0, `(.L_x_31) ;  /* 0xfffffffd005c7547 */ /* 0x000fea000b83ffff */
.L_x_26:
[C---:B-1----:R-:W-:Y:S01]  /*1c40*/  LEA R2, R14.reuse, UR4, 0x3 ;  /* 0x000000040e027c11 */ /* 0x042fe2000f8e18ff */
[----:B------:R-:W-:Y:S01]  /*1c50*/  NOP ;  /* 0x0000000000007918 */ /* 0x000fe20000000000 */
[----:B--2---:R-:W-:Y:S02]  /*1c60*/  SHF.L.U32 R3, R13, 0x1f, RZ ;  /* 0x0000001f0d037819 */ /* 0x004fe400000006ff */
[----:B------:R-:W-:Y:S02]  /*1c70*/  LEA R4, R14, UR4, 0x4 ;  /* 0x000000040e047c11 */ /* 0x000fe4000f8e20ff */
[----:B------:R-:W1:Y:S02]  /*1c80*/  SYNCS.PHASECHK.TRANS64.TRYWAIT P0, [R2+URZ+0x80], R3 ;  /* 0x00008003020075a7 */ /* 0x000e6400080011ff */
[----:B-1----:R-:W-:Y:S05]  /*1c90*/  @!P0 BRA `(.L_x_32) ;  /* 0x00000090006c8947 */ /* 0x002fea0003800000 */
.L_x_132:
[----:B------:R-:W2:Y:S01]  /*1ca0*/  LDS.128 R4, [R4+0xf0] ;  /* 0x0000f00004047984 */ /* 0x000ea20000000c00 */
[----:B---3--:R-:W-:Y:S01]  /*1cb0*/  ISETP.GE.AND P0, PT, R134, 0x1, PT ;  /* 0x000000018600780c */ /* 0x008fe20003f06270 */
[----:B-1----:R-:W-:Y:S01]  /*1cc0*/  VIADD R2, R2, 0x90 ;  /* 0x0000009002027836 */ /* 0x002fe20000000000 */
[----:B------:R-:W-:Y:S01]  /*1cd0*/  @!PT LDS RZ, [RZ] ;  /* 0x00000000fffff984 */ /* 0x000fe20000000800 */
[----:B------:R-:W-:Y:S01]  /*1ce0*/  @!PT LDS RZ, [RZ] ;  /* 0x00000000fffff984 */ /* 0x000fe20000000800 */
[----:B------:R-:W-:Y:S01]  /*1cf0*/  @!PT LDS RZ, [RZ] ;  /* 0x00000000fffff984 */ /* 0x000fe20000000800 */
[----:B------:R-:W-:Y:S01]  /*1d00*/  @!PT LDS RZ, [RZ] ;  /* 0x00000000fffff984 */ /* 0x000fe20000000800 */
[----:B------:R1:W-:Y:S06]  /*1d10*/  MEMBAR.ALL.CTA ;  /* 0x0000000000007992 */ /* 0x0003ec0000008000 */
[----:B-1----:R-:W1:Y:S01]  /*1d20*/  FENCE.VIEW.ASYNC.S ;  /* 0x00000000000073c6 */ /* 0x002e620000000000 */
[----:B------:R-:W-:-:S04]  /*1d30*/  PRMT R2, RZ, 0x654, R2 ;  /* 0x00000654ff027816 */ /* 0x000fc80000000002 */
[----:B-1----:R1:W-:Y:S01]  /*1d40*/  SYNCS.ARRIVE.TRANS64.RED.A1T0 RZ, [R2+URZ], RZ ;  /* 0x000000ff02ff79a7 */ /* 0x0023e200081004ff */
[----:B--2---:R-:W-:-:S13]  /*1d50*/  LOP3.LUT P2, RZ, R6, 0x1, RZ, 0xc0, !PT ;  /* 0x0000000106ff7812 */ /* 0x004fda000784c0ff */
[----:B------:R-:W-:Y:S01]  /*1d60*/  @P2 SHF.R.U32.HI R3, RZ, 0x10, R5 ;  /* 0x00000010ff032819 */ /* 0x000fe20000011605 */
[----:B------:R-:W-:Y:S01]  /*1d70*/  VOTEU.ANY UP0, P2 ;  /* 0x0000000000ff7886 */ /* 0x000fe20001000100 */
[----:B------:R-:W-:Y:S02]  /*1d80*/  @P2 MOV R11, R4 ;  /* 0x00000004000b2202 */ /* 0x000fe40000000f00 */
[----:B------:R-:W-:Y:S02]  /*1d90*/  @P2 R2UR.BROADCAST UR8, R3 ;  /* 0x00000000030822ca */ /* 0x000fe400008e0000 */
[----:B------:R-:W-:-:S11]  /*1da0*/  @P2 LOP3.LUT R8, R5, 0xffff, RZ, 0xc0, !PT ;  /* 0x0000ffff05082812 */ /* 0x000fd600078ec0ff */
[----:B------:R-:W-:Y:S01]  /*1db0*/  @UP0 UMOV UR44, UR8 ;  /* 0x00000008002c0c82 */ /* 0x000fe20008000000 */
[----:B-1----:R-:W-:Y:S05]  /*1dc0*/  @!P0 BRA `(.L_x_33) ;  /* 0x0000000000b88947 */ /* 0x002fea0003800000 */
[----:B------:R-:W4:Y:S01]  /*1dd0*/  LDC.64 R4, c[0x0][0xb18] ;  /* 0x0002c600ff047b82 */ /* 0x000f220000000a00 */
[----:B------:R-:W-:-:S07]  /*1de0*/  ISETP.NE.AND P3, PT, R134, 0x1, PT ;  /* 0x000000018600780c */ /* 0x000fce0003f65270 */
[----:B------:R-:W1:Y:S08]  /*1df0*/  LDC.64 R6, c[0x0][0xb10] ;  /* 0x0002c400ff067b82 */ /* 0x000e700000000a00 */
[----:B------:R-:W2:Y:S08]  /*1e00*/  LDC R16, c[0x0][0xb20] ;  /* 0x0002c800ff107b82 */ /* 0x000eb00000000800 */
[----:B------:R-:W3:Y:S01]  /*1e10*/  LDC R18, c[0x0][0xb0c] ;  /* 0x0002c300ff127b82 */ /* 0x000ee20000000800 */
[----:B----4-:R-:W-:Y:S01]  /*1e20*/  IMAD.HI.U32 R17, R0, R5, RZ ;  /* 0x0000000500117227 */ /* 0x010fe200078e00ff */
[----:B------:R-:W-:-:S03]  /*1e30*/  ISETP.NE.AND P0, PT, R4, 0x1, PT ;  /* 0x000000010400780c */ /* 0x000fc60003f05270 */
[----:B------:R-:W-:-:S03]  /*1e40*/  IMAD.HI.U32 R5, R8, R5, RZ ;  /* 0x0000000508057227 */ /* 0x000fc600078e00ff */
[----:B------:R-:W4:Y:S01]  /*1e50*/  LDC.64 R2, c[0x0][0xb28] ;  /* 0x0002ca00ff027b82 */ /* 0x000f220000000a00 */
[----:B-1----:R-:W-:-:S04]  /*1e60*/  IMAD.HI.U32 R20, R9, R6, RZ ;  /* 0x0000000609147227 */ /* 0x002fc800078e00ff */
[----:B------:R-:W-:Y:S01]  /*1e70*/  IMAD.HI.U32 R22, R11, R6, RZ ;  /* 0x000000060b167227 */ /* 0x000fe200078e00ff */
[----:B------:R-:W-:Y:S02]  /*1e80*/  SHF.R.U32.HI R20, RZ, R7, R20 ;  /* 0x00000007ff147219 */ /* 0x000fe40000011614 */
[-C--:B--2---:R-:W-:Y:S02]  /*1e90*/  SHF.R.U32.HI R17, RZ, R16.reuse, R17 ;  /* 0x00000010ff117219 */ /* 0x084fe40000011611 */
[----:B------:R-:W-:Y:S02]  /*1ea0*/  SHF.R.U32.HI R5, RZ, R16, R5 ;  /* 0x00000010ff057219 */ /* 0x000fe40000011605 */
[----:B------:R-:W-:Y:S02]  /*1eb0*/  SEL R17, R0, R17, !P0 ;  /* 0x0000001100117207 */ /* 0x000fe40004000000 */
[----:B------:R-:W-:Y:S02]  /*1ec0*/  SHF.R.U32.HI R22, RZ, R7, R22 ;  /* 0x00000007ff167219 */ /* 0x000fe40000011616 */
[----:B---3--:R-:W-:-:S02]  /*1ed0*/  ISETP.NE.AND P1, PT, R18, 0x1, PT ;  /* 0x000000011200780c */ /* 0x008fc40003f25270 */
[----:B------:R-:W-:Y:S02]  /*1ee0*/  SEL R5, R8, R5, !P0 ;  /* 0x0000000508057207 */ /* 0x000fe40004000000 */
[----:B------:R-:W-:Y:S02]  /*1ef0*/  SEL R19, R9, R20, !P1 ;  /* 0x0000001409137207 */ /* 0x000fe40004800000 */
[----:B------:R-:W-:Y:S01]  /*1f00*/  SEL R7, R11, R22, !P1 ;  /* 0x000000160b077207 */ /* 0x000fe20004800000 */
[----:B----4-:R-:W-:-:S04]  /*1f10*/  IMAD.HI.U32 R20, R17, R2, RZ ;  /* 0x0000000211147227 */ /* 0x010fc800078e00ff */
[----:B------:R-:W-:Y:S01]  /*1f20*/  IMAD.HI.U32 R6, R19, R2, RZ ;  /* 0x0000000213067227 */ /* 0x000fe200078e00ff */
[----:B------:R-:W-:-:S04]  /*1f30*/  @P3 SHF.R.U32.HI R17, RZ, R3, R20 ;  /* 0x00000003ff113219 */ /* 0x000fc80000011614 */
[----:B------:R-:W-:Y:S01]  /*1f40*/  @P3 SHF.R.U32.HI R19, RZ, R3, R6 ;  /* 0x00000003ff133219 */ /* 0x000fe20000011606 */
[----:B------:R-:W-:-:S04]  /*1f50*/  IMAD R17, R134, R17, RZ ;  /* 0x0000001186117224 */ /* 0x000fc800078e02ff */
[----:B------:R-:W-:Y:S01]  /*1f60*/  IMAD R6, R134, R19, RZ ;  /* 0x0000001386067224 */ /* 0x000fe200078e02ff */
[C---:B------:R-:W-:Y:S02]  /*1f70*/  ISETP.GE.AND P0, PT, R5.reuse, R17, PT ;  /* 0x000000110500720c */ /* 0x040fe40003f06270 */
[----:B------:R-:W-:Y:S02]  /*1f80*/  IADD3 R17, PT, PT, -R5, RZ, RZ ;  /* 0x000000ff05117210 */ /* 0x000fe40007ffe1ff */
[----:B------:R-:W-:Y:S01]  /*1f90*/  ISETP.GE.OR P0, PT, R7, R6, P0 ;  /* 0x000000060700720c */ /* 0x000fe20000706670 */
[----:B------:R-:W-:-:S04]  /*1fa0*/  IMAD.HI.U32 R6, R5, R2, RZ ;  /* 0x0000000205067227 */ /* 0x000fc800078e00ff */
[----:B------:R-:W-:Y:S01]  /*1fb0*/  IMAD R8, R4, R17, R8 ;  /* 0x0000001104087224 */ /* 0x000fe200078e0208 */
[----:B------:R-:W-:-:S04]  /*1fc0*/  SHF.R.U32.HI R6, RZ, R3, R6 ;  /* 0x00000003ff067219 */ /* 0x000fc80000011606 */
[----:B------:R-:W-:-:S03]  /*1fd0*/  SEL R6, R5, R6, !P3 ;  /* 0x0000000605067207 */ /* 0x000fc60005800000 */
[----:B------:R-:W-:-:S04]  /*1fe0*/  @!P0 IMAD.HI.U32 R16, R7, R2, RZ ;  /* 0x0000000207108227 */ /* 0x000fc800078e00ff */
[----:B------:R-:W-:Y:S01]  /*1ff0*/  IMAD.MOV R2, RZ, RZ, -R6 ;  /* 0x000000ffff027224 */ /* 0x000fe200078e0a06 */
[----:B------:R-:W-:-:S03]  /*2000*/  @!P0 SHF.R.U32.HI R16, RZ, R3, R16 ;  /* 0x00000003ff108219 */ /* 0x000fc60000011610 */
[----:B------:R-:W-:Y:S01]  /*2010*/  IMAD R2, R134, R2, R5 ;  /* 0x0000000286027224 */ /* 0x000fe200078e0205 */
        /* <DEDUP_REMOVED lines=9> */
.L_x_33:
[----:B------:R-:W1:Y:S02]  /*20b0*/  LDCU UR8, c[0x0][0xb30] ;  /* 0x00016600ff0877ac */ /* 0x000e640008000800 */
[----:B-1----:R-:W-:-:S09]  /*20c0*/  UISETP.NE.AND UP0, UPT, UR8, 0x1, UPT ;  /* 0x000000010800788c */ /* 0x002fd2000bf05270 */
[----:B------:R-:W-:Y:S05]  /*20d0*/  BRA.U UP0, `(.L_x_34) ;  /* 0x0000000100407547 */ /* 0x000fea000b800000 */
[----:B------:R-:W1:Y:S08]  /*20e0*/  LDC.64 R4, c[0x0][0xb10] ;  /* 0x0002c400ff047b82 */ /* 0x000e700000000a00 */
[----:B------:R-:W2:Y:S08]  /*20f0*/  LDC.64 R2, c[0x0][0xb18] ;  /* 0x0002c600ff027b82 */ /* 0x000eb00000000a00 */
[----:B------:R-:W3:Y:S08]  /*2100*/  LDC R6, c[0x0][0xb20] ;  /* 0x0002c800ff067b82 */ /* 0x000ef00000000800 */
[----:B------:R-:W4:Y:S01]  /*2110*/  LDC R16, c[0x0][0xb0c] ;  /* 0x0002c300ff107b82 */ /* 0x000f220000000800 */
[----:B-1----:R-:W-:-:S05]  /*2120*/  IMAD.HI.U32 R4, R11, R4, RZ ;  /* 0x000000040b047227 */ /* 0x002fca00078e00ff */
[----:B------:R-:W-:Y:S01]  /*2130*/  SHF.R.U32.HI R4, RZ, R5, R4 ;  /* 0x00000005ff047219 */ /* 0x000fe20000011604 */
[----:B--2---:R-:W-:Y:S01]  /*2140*/  IMAD.HI.U32 R3, R8, R3, RZ ;  /* 0x0000000308037227 */ /* 0x004fe200078e00ff */
[----:B------:R-:W-:-:S04]  /*2150*/  ISETP.NE.AND P0, PT, R2, 0x1, PT ;  /* 0x000000010200780c */ /* 0x000fc80003f05270 */
[----:B---3--:R-:W-:-:S04]  /*2160*/  SHF.R.U32.HI R3, RZ, R6, R3 ;  /* 0x00000006ff037219 */ /* 0x008fc80000011603 */
[----:B------:R-:W-:Y:S02]  /*2170*/  SEL R3, R8, R3, !P0 ;  /* 0x0000000308037207 */ /* 0x000fe40004000000 */
[----:B----4-:R-:W-:-:S04]  /*2180*/  ISETP.NE.AND P1, PT, R16, 0x1, PT ;  /* 0x000000011000780c */ /* 0x010fc80003f25270 */
[----:B------:R-:W-:-:S05]  /*2190*/  SEL R4, R11, R4, !P1 ;  /* 0x000000040b047207 */ /* 0x000fca0004800000 */
[----:B------:R-:W-:Y:S02]  /*21a0*/  IMAD.IADD R5, R3, 0x1, -R4 ;  /* 0x0000000103057824 */ /* 0x000fe400078e0a04 */
[----:B------:R-:W-:Y:S02]  /*21b0*/  IMAD.IADD R3, R4, 0x1, -R3 ;  /* 0x0000000104037824 */ /* 0x000fe400078e0a03 */
[----:B------:R-:W-:Y:S02]  /*21c0*/  IMAD R11, R5, R16, R11 ;  /* 0x00000010050b7224 */ /* 0x000fe400078e020b */
[----:B------:R-:W-:-:S07]  /*21d0*/  IMAD R8, R3, R2, R8 ;  /* 0x0000000203087224 */ /* 0x000fce00078e0208 */
.L_x_34:
[----:B------:R-:W-:Y:S01]  /*21e0*/  VIADD R14, R14, 0x1 ;  /* 0x000000010e0e7836 */ /* 0x000fe20000000000 */
[----:B------:R-:W-:Y:S01]  /*21f0*/  PLOP3.LUT P1, PT, PT, PT, PT, 0x80, 0x8 ;  /* 0x000000000008781c */ /* 0x000fe20003f2f070 */
[----:B------:R-:W-:-:S03]  /*2200*/  IMAD.IADD R5, R11, 0x1, R180 ;  /* 0x000000010b057824 */ /* 0x000fc600078e02b4 */
[----:B------:R-:W-:-:S04]  /*2210*/  ISETP.NE.AND P0, PT, R14, 0x2, PT ;  /* 0x000000020e00780c */ /* 0x000fc80003f05270 */
[----:B------:R-:W-:Y:S02]  /*2220*/  SEL R2, RZ, 0x1, P0 ;  /* 0x00000001ff027807 */ /* 0x000fe40000000000 */
[----:B------:R-:W-:Y:S02]  /*2230*/  SEL R14, R14, RZ, P0 ;  /* 0x000000ff0e0e7207 */ /* 0x000fe40000000000 */
[----:B------:R-:W-:Y:S01]  /*2240*/  LOP3.LUT R13, R13, R2, RZ, 0x3c, !PT ;  /* 0x000000020d0d7212 */ /* 0x000fe200078e3cff */
[----:B------:R-:W-:Y:S01]  /*2250*/  IMAD.IADD R2, R8, 0x1, R193 ;  /* 0x0000000108027824 */ /* 0x000fe200078e02c1 */
[----:B------:R-:W-:Y:S06]  /*2260*/  @P2 BRA `(.L_x_35) ;  /* 0xfffffff000982947 */ /* 0x000fec000383ffff */
[----:B------:R-:W-:Y:S01]  /*2270*/  UIADD3 UR4, UPT, UPT, UR4, 0x18, URZ ;  /* 0x0000001804047890 */ /* 0x000fe2000fffe0ff */
[----:B------:R-:W-:-:S03]  /*2280*/  SHF.L.U32 R3, R15, 0x1f, RZ ;  /* 0x0000001f0f037819 */ /* 0x000fc600000006ff */
[----:B------:R-:W-:-:S09]  /*2290*/  ULEA UR5, UR6, UR4, 0x3 ;  /* 0x0000000406057291 */ /* 0x000fd2000f8e18ff */
[----:B------:R-:W1:Y:S02]  /*22a0*/  SYNCS.PHASECHK.TRANS64.TRYWAIT P0, [UR5], R3 ;  /* 0x00000003ff0075a7 */ /* 0x000e640008001105 */
[----:B-1----:R-:W-:Y:S05]  /*22b0*/  @!P0 BRA `(.L_x_36) ;  /* 0x0000008800f88947 */ /* 0x002fea0003800000 */
.L_x_134:
[----:B------:R-:W-:-:S04]  /*22c0*/  UIADD3 UR6, UPT, UPT, UR6, 0x1, URZ ;  /* 0x0000000106067890 */ /* 0x000fc8000fffe0ff */
[----:B------:R-:W-:-:S04]  /*22d0*/  UISETP.NE.AND UP0, UPT, UR6, 0x3, UPT ;  /* 0x000000030600788c */ /* 0x000fc8000bf05270 */
[----:B------:R-:W-:Y:S02]  /*22e0*/  USEL UR7, URZ, 0x1, UP0 ;  /* 0x00000001ff077887 */ /* 0x000fe40008000000 */
[----:B------:R-:W-:-:S04]  /*22f0*/  USEL UR6, UR6, URZ, UP0 ;  /* 0x000000ff06067287 */ /* 0x000fc80008000000 */
[----:B------:R-:W-:Y:S01]  /*2300*/  ULEA UR5, UR6, UR4, 0x3 ;  /* 0x0000000406057291 */ /* 0x000fe2000f8e18ff */
[----:B------:R-:W-:-:S04]  /*2310*/  LOP3.LUT R15, R15, UR7, RZ, 0x3c, !PT ;  /* 0x000000070f0f7c12 */ /* 0x000fc8000f8e3cff */
[----:B-1----:R-:W-:-:S04]  /*2320*/  SHF.L.U32 R3, R15, 0x1f, RZ ;  /* 0x0000001f0f037819 */ /* 0x002fc800000006ff */
[----:B------:R-:W1:Y:S02]  /*2330*/  SYNCS.PHASECHK.TRANS64.TRYWAIT P0, [UR5], R3 ;  /* 0x00000003ff0075a7 */ /* 0x000e640008001105 */
[----:B-1----:R-:W-:Y:S05]  /*2340*/  @!P0 BRA `(.L_x_37) ;  /* 0x0000008800ec8947 */ /* 0x002fea0003800000 */
.L_x_136:
[----:B------:R-:W-:-:S04]  /*2350*/  UIADD3 UR6, UPT, UPT, UR6, 0x1, URZ ;  /* 0x0000000106067890 */ /* 0x000fc8000fffe0ff */
[----:B------:R-:W-:-:S04]  /*2360*/  UISETP.NE.AND UP0, UPT, UR6, 0x3, UPT ;  /* 0x000000030600788c */ /* 0x000fc8000bf05270 */
[----:B------:R-:W-:Y:S02]  /*2370*/  USEL UR5, URZ, 0x1, UP0 ;  /* 0x00000001ff057887 */ /* 0x000fe40008000000 */
[----:B------:R-:W-:-:S04]  /*2380*/  USEL UR6, UR6, URZ, UP0 ;  /* 0x000000ff06067287 */ /* 0x000fc80008000000 */
[----:B------:R-:W-:Y:S01]  /*2390*/  ULEA UR6, UR6, UR4, 0x3 ;  /* 0x0000000406067291 */ /* 0x000fe2000f8e18ff */
[----:B-1----:R-:W-:-:S04]  /*23a0*/  LOP3.LUT R3, R15, UR5, RZ, 0x3c, !PT ;  /* 0x000000050f037c12 */ /* 0x002fc8000f8e3cff */
[----:B------:R-:W-:Y:S01]  /*23b0*/  SHF.L.U32 R3, R3, 0x1f, RZ ;  /* 0x0000001f03037819 */ /* 0x000fe200000006ff */
[----:B----4-:R-:W-:-:S07]  /*23c0*/  IMAD.U32 R0, RZ, RZ, UR6 ;  /* 0x00000006ff007e24 */ /* 0x010fce000f8e00ff */
.L_x_38:
[----:B-1----:R1:W2:Y:S02]  /*23d0*/  SYNCS.PHASECHK.TRANS64.TRYWAIT P0, [R0+URZ], R3 ;  /* 0x00000003000075a7 */ /* 0x0022a400080011ff */
[----:B--2---:R-:W-:Y:S05]  /*23e0*/  @!P0 NANOSLEEP.SYNCS 0x989680 ;  /* 0x009896800000895d */ /* 0x004fea0003900000 */
[----:B------:R-:W2:Y:S02]  /*23f0*/  @!P0 SYNCS.PHASECHK.TRANS64 P0, [R0+URZ], R3 ;  /* 0x00000003000085a7 */ /* 0x000ea400080010ff */
[----:B--2---:R-:W-:Y:S05]  /*2400*/  @P0 EXIT ;  /* 0x000000000000094d */ /* 0x004fea0003800000 */
[----:B------:R-:W-:Y:S05]  /*2410*/  BRA `(.L_x_38) ;  /* 0xfffffffc00ec7947 */ /* 0x000fea000383ffff */
.L_x_17:
[----:B------:R-:W-:-:S04]  /*2420*/  UISETP.NE.AND UP0, UPT, UR37, URZ, UPT ;  /* 0x000000ff2500728c */ /* 0x000fc8000bf05270 */
[----:B------:R-:W-:-:S09]  /*2430*/  UISETP.NE.OR UP0, UPT, UR8, 0x1, UP0 ;  /* 0x000000010800788c */ /* 0x000fd20008705670 */
[----:B------:R-:W-:Y:S05]  /*2440*/  BRA.U UP0, `(.L_x_39) ;  /* 0x0000000500487547 */ /* 0x000fea000b800000 */
[----:B------:R-:W-:Y:S01]  /*2450*/  ISETP.NE.AND P2, PT, R3, RZ, PT ;  /* 0x000000ff0300720c */ /* 0x000fe20003f45270 */
[----:B------:R-:W-:Y:S01]  /*2460*/  IMAD.MOV.U32 R12, RZ, RZ, 0x1 ;  /* 0x00000001ff0c7424 */ /* 0x000fe200078e00ff */
[----:B------:R-:W-:Y:S02]  /*2470*/  CS2R R10, SRZ ;  /* 0x00000000000a7805 */ /* 0x000fe4000001ff00 */
[----:B------:R-:W-:Y:S01]  /*2480*/  CS2R R8, SRZ ;  /* 0x0000000000087805 */ /* 0x000fe2000001ff00 */
[----:B------:R-:W-:Y:S01]  /*2490*/  UMOV UR4, 0x400 ;  /* 0x0000040000047882 */ /* 0x000fe20000000000 */
[----:B------:R-:W-:Y:S01]  /*24a0*/  UMOV UR6, URZ ;  /* 0x000000ff00067c82 */ /* 0x000fe20008000000 */
[----:B------:R-:W-:-:S12]  /*24b0*/  ULEA UR37, UR37, UR4, 0x18 ;  /* 0x0000000425257291 */ /* 0x000fd8000f8ec0ff */
.L_x_43:
[----:B------:R-:W-:Y:S02]  /*24c0*/  LEA R0, R8, UR37, 0x3 ;  /* 0x0000002508007c11 */ /* 0x000fe4000f8e18ff */
[----:B------:R-:W-:-:S03]  /*24d0*/  SHF.L.U32 R5, R9, 0x1f, RZ ;  /* 0x0000001f09057819 */ /* 0x000fc600000006ff */
[----:B------:R-:W-:Y:S01]  /*24e0*/  VIADD R4, R0, 0xd0 ;  /* 0x000000d000047836 */ /* 0x000fe20000000000 */
[----:B------:R-:W1:Y:S02]  /*24f0*/  SYNCS.PHASECHK.TRANS64.TRYWAIT P0, [R0+URZ+0xc0], R5 ;  /* 0x0000c005000075a7 */ /* 0x000e6400080011ff */
[----:B-1----:R-:W-:Y:S05]  /*2500*/  @!P0 BRA `(.L_x_40) ;  /* 0x0000008800948947 */ /* 0x002fea0003800000 */
.L_x_137:
[----:B------:R-:W-:Y:S01]  /*2510*/  ULEA UR5, UR6, UR37, 0x3 ;  /* 0x0000002506057291 */ /* 0x000fe2000f8e18ff */
[----:B------:R-:W-:Y:S01]  /*2520*/  PRMT R4, RZ, 0x654, R4 ;  /* 0x00000654ff047816 */ /* 0x000fe20000000004 */
[----:B-1----:R-:W-:Y:S01]  /*2530*/  @!P2 IMAD.MOV.U32 R5, RZ, RZ, 0x10 ;  /* 0x00000010ff05a424 */ /* 0x002fe200078e00ff */
[----:B------:R-:W-:Y:S01]  /*2540*/  SHF.L.U32 R7, R12, 0x1f, RZ ;  /* 0x0000001f0c077819 */ /* 0x000fe200000006ff */
[----:B------:R-:W-:Y:S01]  /*2550*/  UIADD3 UR4, UPT, UPT, UR5, 0x80, URZ ;  /* 0x0000008005047890 */ /* 0x000fe2000fffe0ff */
[----:B------:R1:W-:Y:S05]  /*2560*/  SYNCS.ARRIVE.TRANS64.RED.A1T0 RZ, [R4+URZ], RZ ;  /* 0x000000ff04ff79a7 */ /* 0x0003ea00081004ff */
[----:B------:R-:W-:Y:S01]  /*2570*/  IMAD.U32 R0, RZ, RZ, UR4 ;  /* 0x00000004ff007e24 */ /* 0x000fe2000f8e00ff */
[----:B------:R-:W2:Y:S04]  /*2580*/  SYNCS.PHASECHK.TRANS64.TRYWAIT P0, [UR5+0x90], R7 ;  /* 0x00009007ff0075a7 */ /* 0x000ea80008001105 */
[----:B------:R-:W-:Y:S01]  /*2590*/  PRMT R13, R3, 0x654, R0 ;  /* 0x00000654030d7816 */ /* 0x000fe20000000000 */
[----:B-12---:R-:W-:Y:S06]  /*25a0*/  @!P0 BRA `(.L_x_41) ;  /* 0x0000008800808947 */ /* 0x006fec0003800000 */
.L_x_139:
[----:B------:R-:W-:Y:S01]  /*25b0*/  ULEA UR4, UR6, UR37, 0x4 ;  /* 0x0000002506047291 */ /* 0x000fe2000f8e20ff */
[----:B------:R-:W-:Y:S01]  /*25c0*/  SEL R2, R13, R2, !P2 ;  /* 0x000000020d027207 */ /* 0x000fe20005000000 */
[----:B------:R-:W-:Y:S01]  /*25d0*/  UIADD3 UR5, UPT, UPT, UR5, 0x80, URZ ;  /* 0x0000008005057890 */ /* 0x000fe2000fffe0ff */
[----:B-1----:R-:W-:Y:S01]  /*25e0*/  LEA R0, R11, UR37, 0x3 ;  /* 0x000000250b007c11 */ /* 0x002fe2000f8e18ff */
[----:B------:R-:W-:Y:S01]  /*25f0*/  UIADD3 UR4, UPT, UPT, UR4, 0xf0, URZ ;  /* 0x000000f004047890 */ /* 0x000fe2000fffe0ff */
[----:B------:R1:W-:Y:S01]  /*2600*/  @!P2 SYNCS.ARRIVE.TRANS64.RED RZ, [R2+URZ], R5 ;  /* 0x0000000502ffa9a7 */ /* 0x0003e200080004ff */
[----:B------:R-:W-:Y:S01]  /*2610*/  UIADD3 UR6, UPT, UPT, UR6, 0x1, URZ ;  /* 0x0000000106067890 */ /* 0x000fe2000fffe0ff */
[----:B------:R-:W-:-:S03]  /*2620*/  VIADD R8, R8, 0x1 ;  /* 0x0000000108087836 */ /* 0x000fc60000000000 */
[----:B------:R-:W-:Y:S02]  /*2630*/  UISETP.NE.AND UP0, UPT, UR6, 0x2, UPT ;  /* 0x000000020600788c */ /* 0x000fe4000bf05270 */
[----:B------:R-:W-:Y:S01]  /*2640*/  ISETP.NE.AND P0, PT, R8, 0x2, PT ;  /* 0x000000020800780c */ /* 0x000fe20003f05270 */
[----:B------:R-:W-:Y:S06]  /*2650*/  UGETNEXTWORKID.BROADCAST [UR4], [UR5] ;  /* 0x00000000040073ca */ /* 0x000fec0008000100 */
[----:B------:R-:W-:Y:S02]  /*2660*/  USEL UR4, URZ, 0x1, UP0 ;  /* 0x00000001ff047887 */ /* 0x000fe40008000000 */
[----:B------:R-:W-:-:S04]  /*2670*/  USEL UR6, UR6, URZ, UP0 ;  /* 0x000000ff06067287 */ /* 0x000fc80008000000 */
[----:B------:R-:W-:Y:S02]  /*2680*/  LOP3.LUT R12, R12, UR4, RZ, 0x3c, !PT ;  /* 0x000000040c0c7c12 */ /* 0x000fe4000f8e3cff */
[----:B-1----:R-:W-:-:S04]  /*2690*/  SHF.L.U32 R5, R10, 0x1f, RZ ;  /* 0x0000001f0a057819 */ /* 0x002fc800000006ff */
[----:B------:R-:W1:Y:S02]  /*26a0*/  SYNCS.PHASECHK.TRANS64.TRYWAIT P1, [R0+URZ+0x80], R5 ;  /* 0x00008005000075a7 */ /* 0x000e6400080211ff */
[----:B-1----:R-:W-:Y:S05]  /*26b0*/  @!P1 BRA `(.L_x_42) ;  /* 0x0000008800549947 */ /* 0x002fea0003800000 */
.L_x_140:
[C---:B------:R-:W-:Y:S01]  /*26c0*/  LEA R4, R11.reuse, UR37, 0x4 ;  /* 0x000000250b047c11 */ /* 0x040fe2000f8e20ff */
[----:B-1----:R-:W-:Y:S01]  /*26d0*/  VIADD R0, R0, 0x90 ;  /* 0x0000009000007836 */ /* 0x002fe20000000000 */
[----:B------:R-:W-:Y:S01]  /*26e0*/  SEL R8, R8, RZ, P0 ;  /* 0x000000ff08087207 */ /* 0x000fe20000000000 */
[----:B------:R-:W-:-:S03]  /*26f0*/  VIADD R11, R11, 0x1 ;  /* 0x000000010b0b7836 */ /* 0x000fc60000000000 */
[----:B------:R-:W1:Y:S01]  /*2700*/  LDS.128 R4, [R4+0xf0] ;  /* 0x0000f00004047984 */ /* 0x000e620000000c00 */
[----:B------:R-:W-:Y:S02]  /*2710*/  PRMT R0, RZ, 0x654, R0 ;  /* 0x00000654ff007816 */ /* 0x000fe40000000000 */
[C---:B------:R-:W-:Y:S01]  /*2720*/  ISETP.NE.AND P1, PT, R11.reuse, 0x2, PT ;  /* 0x000000020b00780c */ /* 0x040fe20003f25270 */
[----:B------:R-:W-:Y:S01]  /*2730*/  @!PT LDS RZ, [RZ] ;  /* 0x00000000fffff984 */ /* 0x000fe20000000800 */
[----:B------:R-:W-:Y:S01]  /*2740*/  @!PT LDS RZ, [RZ] ;  /* 0x00000000fffff984 */ /* 0x000fe20000000800 */
[----:B------:R-:W-:Y:S01]  /*2750*/  @!PT LDS RZ, [RZ] ;  /* 0x00000000fffff984 */ /* 0x000fe20000000800 */
[----:B------:R-:W-:Y:S01]  /*2760*/  @!PT LDS RZ, [RZ] ;  /* 0x00000000fffff984 */ /* 0x000fe20000000800 */
[----:B------:R2:W-:Y:S06]  /*2770*/  MEMBAR.ALL.CTA ;  /* 0x0000000000007992 */ /* 0x0005ec0000008000 */
[----:B--2---:R-:W2:Y:S01]  /*2780*/  FENCE.VIEW.ASYNC.S ;  /* 0x00000000000073c6 */ /* 0x004ea20000000000 */
[----:B------:R-:W-:Y:S01]  /*2790*/  SEL R11, R11, RZ, P1 ;  /* 0x000000ff0b0b7207 */ /* 0x000fe20000800000 */
[----:B--2---:R2:W-:Y:S01]  /*27a0*/  SYNCS.ARRIVE.TRANS64.RED.A1T0 RZ, [R0+URZ], RZ ;  /* 0x000000ff00ff79a7 */ /* 0x0045e200081004ff */
[----:B-1----:R-:W-:-:S02]  /*27b0*/  LOP3.LUT P3, RZ, R6, 0x1, RZ, 0xc0, !PT ;  /* 0x0000000106ff7812 */ /* 0x002fc4000786c0ff */
[----:B------:R-:W-:-:S04]  /*27c0*/  SEL R5, RZ, 0x1, P1 ;  /* 0x00000001ff057807 */ /* 0x000fc80000800000 */
[----:B------:R-:W-:Y:S02]  /*27d0*/  LOP3.LUT R10, R10, R5, RZ, 0x3c, !PT ;  /* 0x000000050a0a7212 */ /* 0x000fe400078e3cff */
[----:B--2---:R-:W-:-:S04]  /*27e0*/  SEL R0, RZ, 0x1, P0 ;  /* 0x00000001ff007807 */ /* 0x004fc80000000000 */
[----:B------:R-:W-:Y:S01]  /*27f0*/  LOP3.LUT R9, R9, R0, RZ, 0x3c, !PT ;  /* 0x0000000009097212 */ /* 0x000fe200078e3cff */
[----:B------:R-:W-:Y:S06]  /*2800*/  @P3 BRA `(.L_x_43) ;  /* 0xfffffffc002c3947 */ /* 0x000fec000383ffff */
[----:B------:R-:W-:Y:S01]  /*2810*/  ULEA UR5, UR6, UR37, 0x3 ;  /* 0x0000002506057291 */ /* 0x000fe2000f8e18ff */
[----:B------:R-:W-:-:S08]  /*2820*/  SHF.L.U32 R3, R12, 0x1f, RZ ;  /* 0x0000001f0c037819 */ /* 0x000fd000000006ff */
[----:B------:R-:W1:Y:S02]  /*2830*/  SYNCS.PHASECHK.TRANS64 P0, [UR5+0x90], R3 ;  /* 0x00009003ff0075a7 */ /* 0x000e640008001005 */
[----:B-1----:R-:W-:Y:S05]  /*2840*/  @P0 BRA `(.L_x_44) ;  /* 0x0000000000080947 */ /* 0x002fea0003800000 */
[----:B------:R-:W1:Y:S02]  /*2850*/  SYNCS.PHASECHK.TRANS64.TRYWAIT P0, [UR5+0x90], R3 ;  /* 0x00009003ff0075a7 */ /* 0x000e640008001105 */
[----:B-1----:R-:W-:Y:S05]  /*2860*/  @!P0 BRA `(.L_x_45) ;  /* 0x0000008400fc8947 */ /* 0x002fea0003800000 */
.L_x_44:
[----:B------:R-:W-:-:S04]  /*2870*/  UIADD3 UR4, UPT, UPT, UR6, 0x1, URZ ;  /* 0x0000000106047890 */ /* 0x000fc8000fffe0ff */
[----:B------:R-:W-:-:S04]  /*2880*/  UISETP.NE.AND UP0, UPT, UR4, 0x2, UPT ;  /* 0x000000020400788c */ /* 0x000fc8000bf05270 */
[----:B------:R-:W-:Y:S02]  /*2890*/  USEL UR7, URZ, 0x1, UP0 ;  /* 0x00000001ff077887 */ /* 0x000fe40008000000 */
[----:B------:R-:W-:-:S04]  /*28a0*/  USEL UR4, UR4, URZ, UP0 ;  /* 0x000000ff04047287 */ /* 0x000fc80008000000 */
[----:B------:R-:W-:Y:S01]  /*28b0*/  ULEA UR4, UR4, UR37, 0x3 ;  /* 0x0000002504047291 */ /* 0x000fe2000f8e18ff */
[----:B-1----:R-:W-:-:S04]  /*28c0*/  LOP3.LUT R3, R12, UR7, RZ, 0x3c, !PT ;  /* 0x000000070c037c12 */ /* 0x002fc8000f8e3cff */
[----:B------:R-:W-:-:S04]  /*28d0*/  SHF.L.U32 R0, R3, 0x1f, RZ ;  /* 0x0000001f03007819 */ /* 0x000fc800000006ff */
[----:B------:R-:W1:Y:S02]  /*28e0*/  SYNCS.PHASECHK.TRANS64 P0, [UR4+0x90], R0 ;  /* 0x00009000ff0075a7 */ /* 0x000e640008001004 */
[----:B-1----:R-:W-:Y:S05]  /*28f0*/  @P0 EXIT ;  /* 0x000000000000094d */ /* 0x002fea0003800000 */
[----:B------:R-:W-:Y:S02]  /*2900*/  SHF.L.U32 R3, R3, 0x1f, RZ ;  /* 0x0000001f03037819 */ /* 0x000fe400000006ff */
[----:B------:R-:W-:-:S07]  /*2910*/  MOV R0, UR4 ;  /* 0x0000000400007c02 */ /* 0x000fce0008000f00 */
.L_x_46:
[----:B-1----:R1:W2:Y:S02]  /*2920*/  SYNCS.PHASECHK.TRANS64.TRYWAIT P0, [R0+URZ+0x90], R3 ;  /* 0x00009003000075a7 */ /* 0x0022a400080011ff */
[----:B--2---:R-:W-:Y:S05]  /*2930*/  @!P0 NANOSLEEP.SYNCS 0x989680 ;  /* 0x009896800000895d */ /* 0x004fea0003900000 */
[----:B------:R-:W2:Y:S02]  /*2940*/  @!P0 SYNCS.PHASECHK.TRANS64 P0, [R0+URZ+0x90], R3 ;  /* 0x00009003000085a7 */ /* 0x000ea400080010ff */
[----:B--2---:R-:W-:Y:S05]  /*2950*/  @P0 EXIT ;  /* 0x000000000000094d */ /* 0x004fea0003800000 */
[----:B------:R-:W-:Y:S05]  /*2960*/  BRA `(.L_x_46) ;  /* 0xfffffffc00ec7947 */ /* 0x000fea000383ffff */
.L_x_39:
[----:B------:R-:W-:-:S09]  /*2970*/  UISETP.NE.AND UP0, UPT, UR8, URZ, UPT ;  /* 0x000000ff0800728c */ /* 0x000fd2000bf05270 */
[----:B------:R-:W-:Y:S05]  /*2980*/  BRA.U UP0, `(.L_x_47) ;  /* 0x0000000d006c7547 */ /* 0x000fea000b800000 */
[----:B------:R-:W-:Y:S01]  /*2990*/  UMOV UR4, 0x40 ;  /* 0x0000004000047882 */ /* 0x000fe20000000000 */
[----:B------:R-:W-:Y:S01]  /*29a0*/  NOP ;  /* 0x0000000000007918 */ /* 0x000fe20000000000 */
[----:B------:R-:W-:Y:S01]  /*29b0*/  ULEA UR4, UR37, UR4, 0x18 ;  /* 0x0000000425047291 */ /* 0x000fe2000f8ec0ff */
[----:B------:R-:W-:Y:S02]  /*29c0*/  UMOV UR5, 0x400 ;  /* 0x0000040000057882 */ /* 0x000fe40000000000 */
[----:B------:R-:W-:-:S06]  /*29d0*/  ULEA UR37, UR37, UR5, 0x18 ;  /* 0x0000000525257291 */ /* 0x000fcc000f8ec0ff */
[----:B------:R-:W1:Y:S02]  /*29e0*/  LDS.U8 R0, [UR4+0x1c] ;  /* 0x00001c04ff007984 */ /* 0x000e640008000000 */
[----:B-1----:R-:W-:-:S13]  /*29f0*/  ISETP.NE.AND P0, PT, R0, RZ, PT ;  /* 0x000000ff0000720c */ /* 0x002fda0003f05270 */
[----:B------:R-:W-:Y:S05]  /*2a00*/  @P0 BRA `(.L_x_48) ;  /* 0x0000000000580947 */ /* 0x000fea0003800000 */
[----:B------:R-:W-:-:S13]  /*2a10*/  ELECT P0, URZ, PT ;  /* 0x0000000000ff782f */ /* 0x000fda0003800000 */
[----:B------:R-:W-:Y:S05]  /*2a20*/  @!P0 BRA `(.L_x_49) ;  /* 0x0000000000608947 */ /* 0x000fea0003800000 */
[----:B------:R-:W-:Y:S01]  /*2a30*/  UMOV UR5, 0x10 ;  /* 0x0000001000057882 */ /* 0x000fe20000000000 */
[----:B------:R-:W-:Y:S01]  /*2a40*/  HFMA2 R0, -RZ, RZ, 0, 5.9604644775390625e-08 ;  /* 0x00000001ff007431 */ /* 0x000fe200000001ff */
[----:B------:R-:W-:-:S03]  /*2a50*/  MOV R2, 0xffff ;  /* 0x0000ffff00027802 */ /* 0x000fc60000000f00 */
[----:B------:R-:W-:Y:S04]  /*2a60*/  DEPBAR.LE SB1, 0x36 ;  /* 0x00009d800000791a */ /* 0x000fe80000000000 */
[----:B------:R-:W1:Y:S02]  /*2a70*/  UTCATOMSWS.FIND_AND_SET.ALIGN UP0, UR5, UR5 ;  /* 0x00000005000575e3 */ /* 0x000e640008000800 */
[----:B-1----:R-:W-:Y:S01]  /*2a80*/  MOV R3, UR5 ;  /* 0x0000000500037c02 */ /* 0x002fe20008000f00 */
[----:B------:R-:W-:Y:S06]  /*2a90*/  BRA.U UP0, `(.L_x_50) ;  /* 0x0000000100187547 */ /* 0x000fec000b800000 */
.L_x_51:
[----:B------:R-:W-:Y:S05]  /*2aa0*/  NANOSLEEP 0x64 ;  /* 0x000000640000795d */ /* 0x000fea0003800000 */
[----:B------:R-:W-:-:S05]  /*2ab0*/  UMOV UR5, 0x10 ;  /* 0x0000001000057882 */ /* 0x000fca0000000000 */
[----:B------:R-:W-:Y:S04]  /*2ac0*/  DEPBAR.LE SB1, 0x36 ;  /* 0x00009d800000791a */ /* 0x000fe80000000000 */
[----:B------:R-:W1:Y:S02]  /*2ad0*/  UTCATOMSWS.FIND_AND_SET.ALIGN UP0, UR5, UR5 ;  /* 0x00000005000575e3 */ /* 0x000e640008000800 */
[----:B-1----:R-:W-:Y:S01]  /*2ae0*/  MOV R3, UR5 ;  /* 0x0000000500037c02 */ /* 0x002fe20008000f00 */
[----:B------:R-:W-:Y:S05]  /*2af0*/  BRA.U !UP0, `(.L_x_51) ;  /* 0xfffffffd08e87547 */ /* 0x000fea000b83ffff */
.L_x_50:
[-C--:B------:R-:W-:Y:S02]  /*2b00*/  SHF.L.U32 R2, R2, R3.reuse, RZ ;  /* 0x0000000302027219 */ /* 0x080fe400000006ff */
[----:B------:R-:W-:Y:S01]  /*2b10*/  SHF.L.U32 R0, R0, R3, RZ ;  /* 0x0000000300007219 */ /* 0x000fe200000006ff */
[----:B------:R-:W-:Y:S02]  /*2b20*/  IMAD.SHL.U32 R3, R3, 0x20, RZ ;  /* 0x0000002003037824 */ /* 0x000fe400078e00ff */
[----:B------:R1:W-:Y:S04]  /*2b30*/  ATOMS.OR RZ, [UR4+0x14], R2 ;  /* 0x00001402ffff798c */ /* 0x0003e8000b000004 */
[----:B------:R1:W-:Y:S04]  /*2b40*/  ATOMS.OR RZ, [UR4+0x18], R0 ;  /* 0x00001800ffff798c */ /* 0x0003e8000b000004 */
[----:B------:R1:W-:Y:S01]  /*2b50*/  STS [UR37+0x110], R3 ;  /* 0x00011003ff007988 */ /* 0x0003e20008000825 */
[----:B------:R-:W-:Y:S05]  /*2b60*/  BRA `(.L_x_49) ;  /* 0x0000000000107947 */ /* 0x000fea0003800000 */
.L_x_48:
[----:B------:R-:W-:Y:S02]  /*2b70*/  MOV R0, 0xffffffff ;  /* 0xffffffff00007802 */ /* 0x000fe40000000f00 */
[----:B------:R-:W-:-:S03]  /*2b80*/  MOV R2, 0x2bb0 ;  /* 0x00002bb000027802 */ /* 0x000fc60000000f00 */
[----:B------:R1:W-:Y:S04]  /*2b90*/  STS [UR37+0x110], R0 ;  /* 0x00011000ff007988 */ /* 0x0003e80008000825 */
[----:B-1-3-5:R-:W-:Y:S05]  /*2ba0*/  CALL.REL.NOINC `($__internal_1_$__cuda_sm10x_tcgen05_guardrail_trap_phase_invalid_during_alloc) ;  /* 0x0000008c00147944 */ /* 0x02afea0003c00000 */
.L_x_49:
[----:B------:R-:W-:Y:S05]  /*2bb0*/  WARPSYNC.ALL ;  /* 0x0000000000007948 */ /* 0x000fea0003800000 */
[----:B------:R-:W2:Y:S01]  /*2bc0*/  S2UR UR5, SR_CgaCtaId ;  /* 0x00000000000579c3 */ /* 0x000ea20000008800 */
[----:B------:R-:W-:Y:S01]  /*2bd0*/  UMOV UR4, 0x400 ;  /* 0x0000040000047882 */ /* 0x000fe20000000000 */
[----:B------:R-:W-:-:S06]  /*2be0*/  NOP ;  /* 0x0000000000007918 */ /* 0x000fcc0000000000 */
[----:B------:R-:W-:Y:S06]  /*2bf0*/  BAR.ARV 0x6, 0xa0 ;  /* 0x0182800000007b1d */ /* 0x000fec0000002000 */
[----:B------:R-:W4:Y:S01]  /*2c00*/  LDCU UR7, c[0x0][0x38c] ;  /* 0x00007180ff0777ac */ /* 0x000f220008000800 */
[----:B------:R-:W-:Y:S01]  /*2c10*/  IMAD.MOV.U32 R11, RZ, RZ, 0x1 ;  /* 0x00000001ff0b7424 */ /* 0x000fe200078e00ff */
[----:B------:R-:W-:Y:S01]  /*2c20*/  CS2R R8, SRZ ;  /* 0x0000000000087805 */ /* 0x000fe2000001ff00 */
[----:B------:R-:W-:Y:S01]  /*2c30*/  IMAD.MOV.U32 R10, RZ, RZ, RZ ;  /* 0x000000ffff0a7224 */ /* 0x000fe200078e00ff */
[----:B------:R-:W3:Y:S01]  /*2c40*/  LDCU UR6, c[0x0][0x38c] ;  /* 0x00007180ff0677ac */ /* 0x000ee20008000800 */
[----:B------:R-:W-:Y:S01]  /*2c50*/  UMOV UR15, URZ ;  /* 0x000000ff000f7c82 */ /* 0x000fe20008000000 */
[----:B------:R-:W-:Y:S01]  /*2c60*/  UMOV UR14, URZ ;  /* 0x000000ff000e7c82 */ /* 0x000fe20008000000 */
[----:B--2---:R-:W-:Y:S01]  /*2c70*/  ULEA UR5, UR5, UR4, 0x18 ;  /* 0x0000000405057291 */ /* 0x004fe2000f8ec0ff */
[----:B------:R-:W-:Y:S01]  /*2c80*/  UMOV UR24, 0x0 ;  /* 0x0000000000187882 */ /* 0x000fe20000000000 */
[----:B------:R-:W-:-:S02]  /*2c90*/  UMOV UR25, 0x8400490 ;  /* 0x0840049000197882 */ /* 0x000fc40000000000 */
[----:B------:R-:W-:Y:S02]  /*2ca0*/  UIADD3 UR10, UPT, UPT, UR5, 0x10800, URZ ;  /* 0x00010800050a7890 */ /* 0x000fe4000fffe0ff */
[----:B------:R-:W-:Y:S02]  /*2cb0*/  UIADD3 UR11, UPT, UPT, UR5, 0x1c800, URZ ;  /* 0x0001c800050b7890 */ /* 0x000fe4000fffe0ff */
[----:B----4-:R-:W-:Y:S01]  /*2cc0*/  UIADD3 UR7, UPT, UPT, UR7, 0x3f, URZ ;  /* 0x0000003f07077890 */ /* 0x010fe2000fffe0ff */
[----:B-1----:R-:W1:Y:S01]  /*2cd0*/  LDS R0, [UR5+0x110] ;  /* 0x00011005ff007984 */ /* 0x002e620008000800 */
[----:B------:R-:W-:Y:S02]  /*2ce0*/  USHF.R.U32.HI UR10, URZ, 0x4, UR10 ;  /* 0x00000004ff0a7899 */ /* 0x000fe4000801160a */
[----:B------:R-:W-:Y:S02]  /*2cf0*/  USHF.R.S32.HI UR4, URZ, 0x1f, UR7 ;  /* 0x0000001fff047899 */ /* 0x000fe40008011407 */
[----:B------:R-:W-:-:S02]  /*2d00*/  USHF.R.U32.HI UR11, URZ, 0x4, UR11 ;  /* 0x00000004ff0b7899 */ /* 0x000fc4000801160b */
[----:B------:R-:W-:Y:S02]  /*2d10*/  ULEA.HI UR4, UR4, UR7, URZ, 0x6 ;  /* 0x0000000704047291 */ /* 0x000fe4000f8f30ff */
[----:B------:R-:W-:Y:S02]  /*2d20*/  ULOP3.LUT UR10, UR10, 0x3fff, URZ, 0xc0, !UPT ;  /* 0x00003fff0a0a7892 */ /* 0x000fe4000f8ec0ff */
[----:B------:R-:W-:Y:S02]  /*2d30*/  USHF.R.S32.HI UR4, URZ, 0x6, UR4 ;  /* 0x00000006ff047899 */ /* 0x000fe40008011404 */
[----:B------:R-:W-:Y:S02]  /*2d40*/  ULOP3.LUT UR11, UR11, 0x3fff, URZ, 0xc0, !UPT ;  /* 0x00003fff0b0b7892 */ /* 0x000fe4000f8ec0ff */
[----:B------:R-:W-:Y:S01]  /*2d50*/  UISETP.LT.AND UP0, UPT, UR4, 0x1, UPT ;  /* 0x000000010400788c */ /* 0x000fe2000bf01270 */
[----:B------:R-:W-:Y:S01]  /*2d60*/  UMOV UR22, 0x0 ;  /* 0x0000000000167882 */ /* 0x000fe20000000000 */
[----:B------:R-:W-:-:S02]  /*2d70*/  UMOV UR23, 0x8400490 ;  /* 0x0840049000177882 */ /* 0x000fc40000000000 */
[----:B------:R-:W-:Y:S02]  /*2d80*/  USEL UR9, UR4, 0x1, !UP0 ;  /* 0x0000000104097887 */ /* 0x000fe4000c000000 */
[----:B------:R-:W-:Y:S02]  /*2d90*/  ULOP3.LUT UR10, UR10, 0x10000, URZ, 0xfc, !UPT ;  /* 0x000100000a0a7892 */ /* 0x000fe4000f8efcff */
[----:B------:R-:W-:Y:S02]  /*2da0*/  ULOP3.LUT UR11, UR11, 0x10000, URZ, 0xfc, !UPT ;  /* 0x000100000b0b7892 */ /* 0x000fe4000f8efcff */
[----:B------:R-:W-:Y:S02]  /*2db0*/  UIADD3 UR9, UPT, UPT, -UR9, URZ, URZ ;  /* 0x000000ff09097290 */ /* 0x000fe4000fffe1ff */
[----:B---3--:R-:W-:Y:S01]  /*2dc0*/  UISETP.GE.AND UP3, UPT, UR6, 0x1, UPT ;  /* 0x000000010600788c */ /* 0x008fe2000bf66270 */
[----:B------:R-:W-:Y:S01]  /*2dd0*/  UMOV UR20, 0x0 ;  /* 0x0000000000147882 */ /* 0x000fe20000000000 */
[----:B------:R-:W-:Y:S01]  /*2de0*/  UMOV UR21, 0x8400490 ;  /* 0x0840049000157882 */ /* 0x000fe20000000000 */
[----:B------:R-:W-:Y:S01]  /*2df0*/  UMOV UR18, 0x0 ;  /* 0x0000000000127882 */ /* 0x000fe20000000000 */
[----:B------:R-:W-:Y:S01]  /*2e00*/  UMOV UR19, 0x8400490 ;  /* 0x0840049000137882 */ /* 0x000fe20000000000 */
[----:B-1----:R-:W-:-:S15]  /*2e10*/  R2UR UR16, R0 ;  /* 0x00000000001072ca */ /* 0x002fde00000e0000 */
.L_x_58:
[----:B------:R-:W-:Y:S02]  /*2e20*/  LEA R0, R10, UR5, 0x3 ;  /* 0x000000050a007c11 */ /* 0x000fe4000f8e18ff */
[----:B------:R-:W-:Y:S02]  /*2e30*/  SHF.L.U32 R5, R9, 0x1f, RZ ;  /* 0x0000001f09057819 */ /* 0x000fe400000006ff */
[----:B------:R-:W-:Y:S01]  /*2e40*/  PLOP3.LUT P0, PT, PT, PT, UP3, 0x80, 0x8 ;  /* 0x000000000008781c */ /* 0x000fe20003f0f038 */
[----:B------:R-:W-:Y:S01]  /*2e50*/  VIADD R3, R0, 0x90 ;  /* 0x0000009000037836 */ /* 0x000fe20000000000 */
[----:B-1----:R-:W1:Y:S02]  /*2e60*/  SYNCS.PHASECHK.TRANS64.TRYWAIT P1, [R0+URZ+0x80], R5 ;  /* 0x00008005000075a7 */ /* 0x002e6400080211ff */
[----:B-1-3--:R-:W-:Y:S09]  /*2e70*/  @!P1 BRA `(.L_x_52) ;  /* 0x0000008000909947 */ /* 0x00aff20003800000 */
.L_x_142:
[----:B------:R-:W-:Y:S01]  /*2e80*/  LEA R4, R10, UR5, 0x4 ;  /* 0x000000050a047c11 */ /* 0x000fe2000f8e20ff */
[----:B------:R-:W-:Y:S01]  /*2e90*/  @UP3 ULEA UR6, UR14, UR5, 0x3 ;  /* 0x000000050e063291 */ /* 0x000fe2000f8e18ff */
[----:B------:R-:W-:Y:S01]  /*2ea0*/  PLOP3.LUT P2, PT, PT, PT, PT, 0x80, 0x8 ;  /* 0x000000000008781c */ /* 0x000fe20003f4f070 */
[----:B------:R-:W-:Y:S01]  /*2eb0*/  ULEA UR7, UR15, UR5, 0x3 ;  /* 0x000000050f077291 */ /* 0x000fe2000f8e18ff */
[----:B------:R-:W-:Y:S01]  /*2ec0*/  PRMT R3, RZ, 0x654, R3 ;  /* 0x00000654ff037816 */ /* 0x000fe20000000003 */
[----:B------:R-:W-:Y:S01]  /*2ed0*/  ULEA UR8, UR15, UR16, 0x8 ;  /* 0x000000100f087291 */ /* 0x000fe2000f8e40ff */
[----:B-1----:R-:W1:Y:S01]  /*2ee0*/  LDS.128 R4, [R4+0xf0] ;  /* 0x0000f00004047984 */ /* 0x002e620000000c00 */
[----:B------:R-:W-:Y:S02]  /*2ef0*/  @P0 SHF.L.U32 R2, R8, 0x1f, RZ ;  /* 0x0000001f08020819 */ /* 0x000fe400000006ff */
[----:B------:R-:W-:Y:S01]  /*2f00*/  SHF.L.U32 R0, R11, 0x1f, RZ ;  /* 0x0000001f0b007819 */ /* 0x000fe200000006ff */
[----:B------:R-:W-:Y:S01]  /*2f10*/  @!PT LDS RZ, [RZ] ;  /* 0x00000000fffff984 */ /* 0x000fe20000000800 */
[----:B------:R-:W-:Y:S01]  /*2f20*/  @!PT LDS RZ, [RZ] ;  /* 0x00000000fffff984 */ /* 0x000fe20000000800 */
[----:B------:R-:W-:Y:S01]  /*2f30*/  @!PT LDS RZ, [RZ] ;  /* 0x00000000fffff984 */ /* 0x000fe20000000800 */
[----:B------:R-:W-:Y:S01]  /*2f40*/  @!PT LDS RZ, [RZ] ;  /* 0x00000000fffff984 */ /* 0x000fe20000000800 */
[----:B------:R2:W-:Y:S06]  /*2f50*/  MEMBAR.ALL.CTA ;  /* 0x0000000000007992 */ /* 0x0005ec0000008000 */
[----:B--2---:R-:W2:Y:S02]  /*2f60*/  FENCE.VIEW.ASYNC.S ;  /* 0x00000000000073c6 */ /* 0x004ea40000000000 */
[----:B--2---:R2:W-:Y:S01]  /*2f70*/  SYNCS.ARRIVE.TRANS64.RED.A1T0 RZ, [R3+URZ], RZ ;  /* 0x000000ff03ff79a7 */ /* 0x0045e200081004ff */
[----:B------:R2:W3:Y:S01]  /*2f80*/  @P0 SYNCS.PHASECHK.TRANS64.TRYWAIT P2, [UR6], R2 ;  /* 0x00000002ff0005a7 */ /* 0x0004e20008041106 */
[----:B-1----:R-:W-:Y:S01]  /*2f90*/  LOP3.LUT P1, RZ, R6, 0x1, RZ, 0xc0, !PT ;  /* 0x0000000106ff7812 */ /* 0x002fe2000782c0ff */
[----:B------:R-:W1:Y:S02]  /*2fa0*/  SYNCS.PHASECHK.TRANS64.TRYWAIT P0, [UR7+0xb0], R0 ;  /* 0x0000b000ff0075a7 */ /* 0x000e640008001107 */
[----:B-123--:R-:W-:Y:S10]  /*2fb0*/  @!P0 BRA `(.L_x_53) ;  /* 0x0000008000548947 */ /* 0x00eff40003800000 */
.L_x_144:
[----:B------:R-:W-:Y:S01]  /*2fc0*/  IADD3 R10, PT, PT, R10, 0x1, RZ ;  /* 0x000000010a0a7810 */ /* 0x000fe20007ffe0ff */
[----:B------:R-:W-:Y:S06]  /*2fd0*/  BRA.U !UP3, `(.L_x_54) ;  /* 0x000000010bc07547 */ /* 0x000fec000b800000 */
[----:B------:R-:W-:Y:S01]  /*2fe0*/  UPLOP3.LUT UP4, UPT, UPT, UPT, UPT, 0x40, 0x4 ;  /* 0x000000000004789c */ /* 0x000fe20003f8e870 */
[----:B------:R-:W-:Y:S01]  /*2ff0*/  UMOV UR13, UR9 ;  /* 0x00000009000d7c82 */ /* 0x000fe20008000000 */
[----:B------:R-:W-:Y:S01]  /*3000*/  UMOV UR12, UR4 ;  /* 0x00000004000c7c82 */ /* 0x000fe20008000000 */
[----:B------:R-:W-:-:S08]  /*3010*/  UMOV UR17, UR14 ;  /* 0x0000000e00117c82 */ /* 0x000fd00008000000 */
.L_x_57:
[----:B------:R-:W-:Y:S02]  /*3020*/  UIADD3 UR13, UPT, UPT, UR13, 0x1, URZ ;  /* 0x000000010d0d7890 */ /* 0x000fe4000fffe0ff */
[----:B--2---:R-:W-:Y:S02]  /*3030*/  ULEA UR6, UR17, UR5, 0x3 ;  /* 0x0000000511067291 */ /* 0x004fe4000f8e18ff */
[----:B------:R-:W-:Y:S01]  /*3040*/  UISETP.NE.AND UP0, UPT, UR13, URZ, UPT ;  /* 0x000000ff0d00728c */ /* 0x000fe2000bf05270 */
[----:B---3--:R-:W-:Y:S10]  /*3050*/  @P2 BRA `(.L_x_55) ;  /* 0x00000000000c2947 */ /* 0x008ff40003800000 */
[----:B-1----:R-:W-:Y:S04]  /*3060*/  SHF.L.U32 R3, R8, 0x1f, RZ ;  /* 0x0000001f08037819 */ /* 0x002fe800000006ff */
[----:B------:R-:W1:Y:S02]  /*3070*/  SYNCS.PHASECHK.TRANS64.TRYWAIT P0, [UR6], R3 ;  /* 0x00000003ff0075a7 */ /* 0x000e640008001106 */
[----:B-1----:R-:W-:Y:S05]  /*3080*/  @!P0 BRA `(.L_x_56) ;  /* 0x0000008000388947 */ /* 0x002fea0003800000 */
.L_x_55:
[----:B------:R-:W-:Y:S01]  /*3090*/  UISETP.NE.AND UP1, UPT, UR12, 0x1, UPT ;  /* 0x000000010c00788c */ /* 0x000fe2000bf25270 */
[----:B------:R-:W-:Y:S01]  /*30a0*/  PLOP3.LUT P2, PT, PT, PT, PT, 0x80, 0x8 ;  /* 0x000000000008781c */ /* 0x000fe20003f4f070 */
[----:B------:R-:W-:Y:S02]  /*30b0*/  UIADD3 UR14, UPT, UPT, UR17, 0x1, URZ ;  /* 0x00000001110e7890 */ /* 0x000fe4000fffe0ff */
[----:B------:R-:W-:Y:S02]  /*30c0*/  ULEA UR28, UR17, UR11, 0xb ;  /* 0x0000000b111c7291 */ /* 0x000fe4000f8e58ff */
[----:B------:R-:W-:Y:S01]  /*30d0*/  UISETP.NE.AND UP2, UPT, UR14, 0x3, UPT ;  /* 0x000000030e00788c */ /* 0x000fe2000bf45270 */
[----:B------:R-:W-:Y:S01]  /*30e0*/  PLOP3.LUT P0, PT, PT, PT, UP1, 0x80, 0x8 ;  /* 0x000000000008781c */ /* 0x000fe20003f0f018 */
[----:B------:R-:W-:Y:S02]  /*30f0*/  UIADD3 UR40, UPT, UPT, UR28, 0x2, URZ ;  /* 0x000000021c287890 */ /* 0x000fe4000fffe0ff */
[----:B------:R-:W-:Y:S02]  /*3100*/  USEL UR27, URZ, 0x1, UP2 ;  /* 0x00000001ff1b7887 */ /* 0x000fe40009000000 */
[----:B------:R-:W-:Y:S02]  /*3110*/  USEL UR14, UR14, URZ, UP2 ;  /* 0x000000ff0e0e7287 */ /* 0x000fe40009000000 */
[----:B------:R-:W-:Y:S02]  /*3120*/  UIADD3 UR36, UPT, UPT, UR28, 0x4, URZ ;  /* 0x000000041c247890 */ /* 0x000fe4000fffe0ff */
[----:B------:R-:W-:Y:S01]  /*3130*/  @UP1 ULEA UR26, UR14, UR5, 0x3 ;  /* 0x000000050e1a1291 */ /* 0x000fe2000f8e18ff */
[----:B------:R-:W-:Y:S01]  /*3140*/  LOP3.LUT R8, R8, UR27, RZ, 0x3c, !PT ;  /* 0x0000001b08087c12 */ /* 0x000fe2000f8e3cff */
[----:B------:R-:W-:Y:S02]  /*3150*/  UIADD3 UR32, UPT, UPT, UR28, 0x6, URZ ;  /* 0x000000061c207890 */ /* 0x000fe4000fffe0ff */
[----:B------:R-:W-:Y:S01]  /*3160*/  UIADD3 UR6, UPT, UPT, UR6, 0x18, URZ ;  /* 0x0000001806067890 */ /* 0x000fe2000fffe0ff */
[----:B-1----:R-:W-:Y:S01]  /*3170*/  @P0 SHF.L.U32 R0, R8, 0x1f, RZ ;  /* 0x0000001f08000819 */ /* 0x002fe200000006ff */
[----:B------:R-:W-:Y:S01]  /*3180*/  UIADD3 UR12, UPT, UPT, UR12, -0x1, URZ ;  /* 0xffffffff0c0c7890 */ /* 0x000fe2000fffe0ff */
[----:B------:R-:W-:Y:S02]  /*3190*/  UMOV UR29, 0x40004040 ;  /* 0x40004040001d7882 */ /* 0x000fe40000000000 */
[----:B------:R2:W3:Y:S01]  /*31a0*/  @P0 SYNCS.PHASECHK.TRANS64.TRYWAIT P2, [UR26], R0 ;  /* 0x00000000ff0005a7 */ /* 0x0004e2000804111a */
[----:B------:R-:W-:Y:S01]  /*31b0*/  ULEA UR26, UR17, UR10, 0xa ;  /* 0x0000000a111a7291 */ /* 0x000fe2000f8e50ff */
[----:B------:R-:W-:Y:S01]  /*31c0*/  UMOV UR27, 0x40004040 ;  /* 0x40004040001b7882 */ /* 0x000fe20000000000 */
[----:B------:R-:W-:Y:S02]  /*31d0*/  UMOV UR41, 0x40004040 ;  /* 0x4000404000297882 */ /* 0x000fe40000000000 */
[----:B------:R-:W-:Y:S02]  /*31e0*/  UIADD3 UR38, UPT, UPT, UR26, 0x2, URZ ;  /* 0x000000021a267890 */ /* 0x000fe4000fffe0ff */
[----:B------:R-:W-:Y:S02]  /*31f0*/  UIADD3 UR34, UPT, UPT, UR26, 0x4, URZ ;  /* 0x000000041a227890 */ /* 0x000fe4000fffe0ff */
[----:B------:R-:W-:Y:S01]  /*3200*/  UIADD3 UR30, UPT, UPT, UR26, 0x6, URZ ;  /* 0x000000061a1e7890 */ /* 0x000fe2000fffe0ff */
[----:B------:R2:W-:Y:S01]  /*3210*/  UTCHMMA gdesc[UR26], gdesc[UR28], tmem[UR8], tmem[UR24], idesc[UR25], UP4 ;  /* 0x00ff181c1a0075ea */ /* 0x0005e2000a000008 */
[----:B------:R-:W-:Y:S01]  /*3220*/  UPLOP3.LUT UP4, UPT, UPT, UPT, UPT, 0x80, 0x8 ;  /* 0x000000000008789c */ /* 0x000fe20003f8f070 */
[----:B------:R-:W-:Y:S01]  /*3230*/  UMOV UR39, 0x40004040 ;  /* 0x4000404000277882 */ /* 0x000fe20000000000 */
[----:B------:R-:W-:Y:S01]  /*3240*/  UMOV UR37, 0x40004040 ;  /* 0x4000404000257882 */ /* 0x000fe20000000000 */
[----:B------:R2:W-:Y:S01]  /*3250*/  UTCHMMA gdesc[UR38], gdesc[UR40], tmem[UR8], tmem[UR22], idesc[UR23], UPT ;  /* 0x00ff1628260075ea */ /* 0x0005e2000b800008 */
[----:B------:R-:W-:Y:S01]  /*3260*/  UMOV UR35, 0x40004040 ;  /* 0x4000404000237882 */ /* 0x000fe20000000000 */
[----:B------:R-:W-:Y:S01]  /*3270*/  UMOV UR33, 0x40004040 ;  /* 0x4000404000217882 */ /* 0x000fe20000000000 */
[----:B------:R-:W-:Y:S01]  /*3280*/  UMOV UR31, 0x40004040 ;  /* 0x40004040001f7882 */ /* 0x000fe20000000000 */
[----:B------:R2:W-:Y:S01]  /*3290*/  UTCHMMA gdesc[UR34], gdesc[UR36], tmem[UR8], tmem[UR20], idesc[UR21], UPT ;  /* 0x00ff1424220075ea */ /* 0x0005e2000b800008 */
[----:B------:R2:W-:Y:S01]  /*32a0*/  UTCHMMA gdesc[UR30], gdesc[UR32], tmem[UR8], tmem[UR18], idesc[UR19], UPT ;  /* 0x00ff12201e0075ea */ /* 0x0005e2000b800008 */
[----:B------:R2:W-:Y:S01]  /*32b0*/  UTCBAR [UR6], URZ ;  /* 0x000000ff060073e9 */ /* 0x0005e200080000ff */
[----:B------:R-:W-:Y:S01]  /*32c0*/  UMOV UR17, UR14 ;  /* 0x0000000e00117c82 */ /* 0x000fe20008000000 */
[----:B------:R-:W-:Y:S05]  /*32d0*/  BRA.U UP0, `(.L_x_57) ;  /* 0xfffffffd00507547 */ /* 0x000fea000b83ffff */
.L_x_54:
[----:B------:R-:W-:Y:S01]  /*32e0*/  UIADD3 UR15, UPT, UPT, UR15, 0x1, URZ ;  /* 0x000000010f0f7890 */ /* 0x000fe2000fffe0ff */
[C---:B------:R-:W-:Y:S01]  /*32f0*/  ISETP.NE.AND P0, PT, R10.reuse, 0x2, PT ;  /* 0x000000020a00780c */ /* 0x040fe20003f05270 */
[----:B------:R-:W-:Y:S02]  /*3300*/  UIADD3 UR7, UPT, UPT, UR7, 0xa0, URZ ;  /* 0x000000a007077890 */ /* 0x000fe4000fffe0ff */
[----:B------:R-:W-:Y:S01]  /*3310*/  UISETP.NE.AND UP0, UPT, UR15, 0x2, UPT ;  /* 0x000000020f00788c */ /* 0x000fe2000bf05270 */
[----:B-12---:R-:W-:Y:S02]  /*3320*/  SEL R0, RZ, 0x1, P0 ;  /* 0x00000001ff007807 */ /* 0x006fe40000000000 */
[----:B------:R-:W-:Y:S01]  /*3330*/  SEL R10, R10, RZ, P0 ;  /* 0x000000ff0a0a7207 */ /* 0x000fe20000000000 */
[----:B------:R-:W-:Y:S01]  /*3340*/  USEL UR6, URZ, 0x1, UP0 ;  /* 0x00000001ff067887 */ /* 0x000fe20008000000 */
[----:B------:R-:W-:Y:S01]  /*3350*/  LOP3.LUT R9, R9, R0, RZ, 0x3c, !PT ;  /* 0x0000000009097212 */ /* 0x000fe200078e3cff */
[----:B------:R-:W-:Y:S01]  /*3360*/  USEL UR15, UR15, URZ, UP0 ;  /* 0x000000ff0f0f7287 */ /* 0x000fe20008000000 */
[----:B------:R1:W-:Y:S03]  /*3370*/  UTCBAR [UR7], URZ ;  /* 0x000000ff070073e9 */ /* 0x0003e600080000ff */
[----:B------:R-:W-:Y:S01]  /*3380*/  LOP3.LUT R11, R11, UR6, RZ, 0x3c, !PT ;  /* 0x000000060b0b7c12 */ /* 0x000fe2000f8e3cff */
[----:B------:R-:W-:Y:S07]  /*3390*/  @P1 BRA `(.L_x_58) ;  /* 0xfffffff800a01947 */ /* 0x000fee000383ffff */
[----:B------:R-:W2:Y:S01]  /*33a0*/  S2UR UR4, SR_CgaCtaId ;  /* 0x00000000000479c3 */ /* 0x000ea20000008800 */
[----:B------:R-:W-:Y:S01]  /*33b0*/  ELECT P0, URZ, PT ;  /* 0x0000000000ff782f */ /* 0x000fe20003800000 */
[----:B------:R-:W-:Y:S01]  /*33c0*/  IMAD.MOV.U32 R0, RZ, RZ, 0x1 ;  /* 0x00000001ff007424 */ /* 0x000fe200078e00ff */
[----:B------:R-:W-:Y:S01]  /*33d0*/  UIADD3 UR5, UPT, UPT, UR5, 0xb0, URZ ;  /* 0x000000b005057890 */ /* 0x000fe2000fffe0ff */
[----:B------:R-:W-:Y:S01]  /*33e0*/  SHF.L.U32 R3, R11, 0x1f, RZ ;  /* 0x0000001f0b037819 */ /* 0x000fe200000006ff */
[----:B------:R-:W-:-:S03]  /*33f0*/  UMOV UR6, 0x40 ;  /* 0x0000004000067882 */ /* 0x000fc60000000000 */
[----:B------:R-:W-:Y:S01]  /*3400*/  UVIRTCOUNT.DEALLOC.SMPOOL 0x80 ;  /* 0x000000800000784c */ /* 0x000fe20000000000 */
[----:B--2---:R-:W-:Y:S02]  /*3410*/  ULEA UR4, UR4, UR6, 0x18 ;  /* 0x0000000604047291 */ /* 0x004fe4000f8ec0ff */
[----:B------:R-:W-:-:S07]  /*3420*/  ULEA UR6, UR15, UR5, 0x3 ;  /* 0x000000050f067291 */ /* 0x000fce000f8e18ff */
[----:B------:R2:W-:Y:S02]  /*3430*/  @P0 STS.U8 [UR4+0x1c], R0 ;  /* 0x00001c00ff000988 */ /* 0x0005e40008000004 */
[----:B------:R-:W4:Y:S02]  /*3440*/  SYNCS.PHASECHK.TRANS64.TRYWAIT P0, [UR6], R3 ;  /* 0x00000003ff0075a7 */ /* 0x000f240008001106 */
[----:B--2-4-:R-:W-:Y:S05]  /*3450*/  @!P0 BRA `(.L_x_59) ;  /* 0x0000007c005c8947 */ /* 0x014fea0003800000 */
.L_x_147:
[----:B-1----:R-:W-:-:S04]  /*3460*/  UIADD3 UR7, UPT, UPT, UR15, 0x1, URZ ;  /* 0x000000010f077890 */ /* 0x002fc8000fffe0ff */
[----:B------:R-:W-:-:S04]  /*3470*/  UISETP.NE.AND UP0, UPT, UR7, 0x2, UPT ;  /* 0x000000020700788c */ /* 0x000fc8000bf05270 */
[----:B------:R-:W-:Y:S02]  /*3480*/  USEL UR6, URZ, 0x1, UP0 ;  /* 0x00000001ff067887 */ /* 0x000fe40008000000 */
[----:B------:R-:W-:-:S04]  /*3490*/  USEL UR7, UR7, URZ, UP0 ;  /* 0x000000ff07077287 */ /* 0x000fc80008000000 */
[----:B------:R-:W-:Y:S01]  /*34a0*/  ULEA UR7, UR7, UR5, 0x3 ;  /* 0x0000000507077291 */ /* 0x000fe2000f8e18ff */
[----:B--2---:R-:W-:-:S04]  /*34b0*/  LOP3.LUT R3, R11, UR6, RZ, 0x3c, !PT ;  /* 0x000000060b037c12 */ /* 0x004fc8000f8e3cff */
[----:B------:R-:W-:-:S04]  /*34c0*/  SHF.L.U32 R3, R3, 0x1f, RZ ;  /* 0x0000001f03037819 */ /* 0x000fc800000006ff */
[----:B------:R-:W1:Y:S02]  /*34d0*/  SYNCS.PHASECHK.TRANS64.TRYWAIT P0, [UR7], R3 ;  /* 0x00000003ff0075a7 */ /* 0x000e640008001107 */
[----:B-1----:R-:W-:Y:S05]  /*34e0*/  @!P0 BRA `(.L_x_60) ;  /* 0x0000007c00508947 */ /* 0x002fea0003800000 */
.L_x_149:
[----:B------:R-:W-:Y:S01]  /*34f0*/  NOP ;  /* 0x0000000000007918 */ /* 0x000fe20000000000 */
[----:B-1----:R-:W1:Y:S01]  /*3500*/  LDS R0, [UR4+0x14] ;  /* 0x00001404ff007984 */ /* 0x002e620008000800 */
[----:B------:R-:W-:Y:S01]  /*3510*/  ULOP3.LUT UR6, UR16, 0xffff, URZ, 0xc0, !UPT ;  /* 0x0000ffff10067892 */ /* 0x000fe2000f8ec0ff */
[----:B------:R-:W-:Y:S01]  /*3520*/  UMOV UR8, 0xffff ;  /* 0x0000ffff00087882 */ /* 0x000fe20000000000 */
[----:B------:R-:W-:Y:S02]  /*3530*/  UMOV UR5, 0x1 ;  /* 0x0000000100057882 */ /* 0x000fe40000000000 */
[----:B------:R-:W-:-:S04]  /*3540*/  USHF.R.U32.HI UR6, URZ, 0x5, UR6 ;  /* 0x00000005ff067899 */ /* 0x000fc80008011606 */
[----:B------:R-:W-:Y:S02]  /*3550*/  USHF.L.U32 UR8, UR8, UR6, URZ ;  /* 0x0000000608087299 */ /* 0x000fe400080006ff */
[----:B------:R-:W-:-:S04]  /*3560*/  USHF.L.U32 UR5, UR5, UR6, URZ ;  /* 0x0000000605057299 */ /* 0x000fc800080006ff */
[----:B-1----:R-:W-:-:S04]  /*3570*/  LOP3.LUT R0, R0, UR8, RZ, 0xc0, !PT ;  /* 0x0000000800007c12 */ /* 0x002fc8000f8ec0ff */
[----:B------:R-:W-:-:S13]  /*3580*/  ISETP.NE.AND P0, PT, R0, UR8, PT ;  /* 0x0000000800007c0c */ /* 0x000fda000bf05270 */
[----:B------:R-:W-:Y:S05]  /*3590*/  @P0 BRA `(.L_x_61) ;  /* 0x0000000000580947 */ /* 0x000fea0003800000 */
[----:B------:R-:W1:Y:S02]  /*35a0*/  LDS R0, [UR4+0x18] ;  /* 0x00001804ff007984 */ /* 0x000e640008000800 */
[----:B-1----:R-:W-:-:S04]  /*35b0*/  LOP3.LUT R0, R0, UR5, RZ, 0xc0, !PT ;  /* 0x0000000500007c12 */ /* 0x002fc8000f8ec0ff */
[----:B------:R-:W-:-:S13]  /*35c0*/  ISETP.NE.AND P0, PT, R0, UR5, PT ;  /* 0x0000000500007c0c */ /* 0x000fda000bf05270 */
[----:B------:R-:W-:Y:S05]  /*35d0*/  @P0 BRA `(.L_x_62) ;  /* 0x00000000003c0947 */ /* 0x000fea0003800000 */
[----:B------:R-:W1:Y:S01]  /*35e0*/  S2R R2, SR_LANEID ;  /* 0x0000000000027919 */ /* 0x000e620000000000 */
[----:B------:R-:W-:Y:S01]  /*35f0*/  ULOP3.LUT UR8, URZ, UR8, URZ, 0x33, !UPT ;  /* 0x00000008ff087292 */ /* 0x000fe2000f8e33ff */
[----:B------:R-:W-:Y:S01]  /*3600*/  LOP3.LUT R4, RZ, UR5, RZ, 0x33, !PT ;  /* 0x00000005ff047c12 */ /* 0x000fe2000f8e33ff */
[----:B------:R-:W-:Y:S02]  /*3610*/  VOTEU.ANY UR7, UPT, PT ;  /* 0x0000000000077886 */ /* 0x000fe400038e0100 */
[----:B------:R-:W-:Y:S01]  /*3620*/  UFLO.U32 UR7, UR7 ;  /* 0x00000007000772bd */ /* 0x000fe200080e0000 */
[----:B------:R-:W2:Y:S01]  /*3630*/  REDUX UR5, R4 ;  /* 0x00000000040573c4 */ /* 0x000ea20000000000 */
[----:B------:R-:W-:-:S06]  /*3640*/  IMAD.U32 R0, RZ, RZ, UR8 ;  /* 0x00000008ff007e24 */ /* 0x000fcc000f8e00ff */
[----:B------:R4:W-:Y:S01]  /*3650*/  UTCATOMSWS.AND URZ, UR8 ;  /* 0x0000000800ff79e3 */ /* 0x0009e20008000000 */
[----:B------:R-:W3:Y:S01]  /*3660*/  REDUX UR6, R0 ;  /* 0x00000000000673c4 */ /* 0x000ee20000000000 */
[----:B-1----:R-:W-:Y:S01]  /*3670*/  ISETP.EQ.U32.AND P0, PT, R2, UR7, PT ;  /* 0x0000000702007c0c */ /* 0x002fe2000bf02070 */
[----:B--2---:R-:W-:Y:S01]  /*3680*/  IMAD.U32 R2, RZ, RZ, UR5 ;  /* 0x00000005ff027e24 */ /* 0x004fe2000f8e00ff */
[----:B---3--:R-:W-:-:S11]  /*3690*/  MOV R3, UR6 ;  /* 0x0000000600037c02 */ /* 0x008fd60008000f00 */
[----:B------:R4:W-:Y:S04]  /*36a0*/  @P0 ATOMS.AND RZ, [UR4+0x14], R3 ;  /* 0x00001403ffff098c */ /* 0x0009e8000a800004 */
[----:B------:R4:W-:Y:S01]  /*36b0*/  @P0 ATOMS.AND RZ, [UR4+0x18], R2 ;  /* 0x00001802ffff098c */ /* 0x0009e2000a800004 */
[----:B------:R-:W-:Y:S05]  /*36c0*/  BRA `(.L_x_63) ;  /* 0x0000000000147947 */ /* 0x000fea0003800000 */
.L_x_62:
[----:B------:R-:W-:Y:S02]  /*36d0*/  MOV R2, 0x36f0 ;  /* 0x000036f000027802 */ /* 0x000fe40000000f00 */
[----:B---3-5:R-:W-:Y:S05]  /*36e0*/  CALL.REL.NOINC `($__internal_0_$__cuda_sm10x_tcgen05_guardrail_trap_col_being_dealloced_not_returned_by_alloc) ;  /* 0x0000008000387944 */ /* 0x028fea0003c00000 */
[----:B------:R-:W-:Y:S05]  /*36f0*/  BRA `(.L_x_63) ;  /* 0x0000000000087947 */ /* 0x000fea0003800000 */
.L_x_61:
[----:B------:R-:W-:Y:S02]  /*3700*/  MOV R2, 0x3720 ;  /* 0x0000372000027802 */ /* 0x000fe40000000f00 */
[----:B---3-5:R-:W-:Y:S05]  /*3710*/  CALL.REL.NOINC `($__internal_2_$__cuda_sm10x_tcgen05_guardrail_trap_unallocated_columns_being_dealloced) ;  /* 0x0000008000447944 */ /* 0x028fea0003c00000 */
.L_x_63:
[----:B------:R-:W-:Y:S01]  /*3720*/  NOP ;  /* 0x0000000000007918 */ /* 0x000fe20000000000 */
[----:B----4-:R-:W-:Y:S05]  /*3730*/  EXIT ;  /* 0x000000000000794d */ /* 0x010fea0003800000 */
.L_x_47:
[----:B------:R-:W-:-:S09]  /*3740*/  UISETP.NE.OR UP1, UPT, UR8, 0x3, !UP1 ;  /* 0x000000030800788c */ /* 0x000fd2000cf25670 */
[----:B------:R-:W-:Y:S05]  /*3750*/  BRA.U UP1, `(.L_x_64) ;  /* 0x0000001101147547 */ /* 0x000fea000b800000 */
[----:B------:R-:W1:Y:S01]  /*3760*/  LDCU.64 UR6, c[0x0][0x888] ;  /* 0x00011100ff0677ac */ /* 0x000e620008000a00 */
[----:B------:R-:W2:Y:S01]  /*3770*/  LDC R0, c[0x0][0xb30] ;  /* 0x0002cc00ff007b82 */ /* 0x000ea20000000800 */
[----:B------:R-:W-:Y:S02]  /*3780*/  HFMA2 R29, -RZ, RZ, 0, 0 ;  /* 0x00000000ff1d7431 */ /* 0x000fe400000001ff */
[----:B------:R-:W-:Y:S01]  /*3790*/  IMAD.MOV.U32 R31, RZ, RZ, 0x1 ;  /* 0x00000001ff1f7424 */ /* 0x000fe200078e00ff */
[----:B------:R-:W4:Y:S01]  /*37a0*/  LDCU.64 UR4, c[0x0][0x890] ;  /* 0x00011200ff0477ac */ /* 0x000f220008000a00 */
[----:B------:R-:W-:Y:S01]  /*37b0*/  IMAD.MOV.U32 R30, RZ, RZ, RZ ;  /* 0x000000ffff1e7224 */ /* 0x000fe200078e00ff */
[----:B------:R-:W-:Y:S01]  /*37c0*/  MOV R27, 0x4000 ;  /* 0x00004000001b7802 */ /* 0x000fe20000000f00 */
[----:B------:R-:W-:Y:S01]  /*37d0*/  UPLOP3.LUT UP0, UPT, UPT, UPT, UPT, 0x40, 0x4 ;  /* 0x000000000004789c */ /* 0x000fe20003f0e870 */
[----:B------:R-:W3:Y:S08]  /*37e0*/  LDC R25, c[0x0][0x370] ;  /* 0x0000dc00ff197b82 */ /* 0x000ef00000000800 */
[----:B------:R-:W3:Y:S01]  /*37f0*/  LDC R4, c[0x0][0xb0c] ;  /* 0x0002c300ff047b82 */ /* 0x000ee20000000800 */
[----:B-1----:R-:W-:-:S03]  /*3800*/  UISETP.NE.U32.AND UP1, UPT, UR6, URZ, UPT ;  /* 0x000000ff0600728c */ /* 0x002fc6000bf25070 */
[----:B------:R-:W-:Y:S01]  /*3810*/  UMOV UR6, 0x400 ;  /* 0x0000040000067882 */ /* 0x000fe20000000000 */
[----:B------:R-:W-:Y:S02]  /*3820*/  UISETP.NE.AND.EX UP1, UPT, UR7, URZ, UPT, UP1 ;  /* 0x000000ff0700728c */ /* 0x000fe4000bf25310 */
[----:B------:R-:W-:Y:S01]  /*3830*/  ULEA UR6, UR37, UR6, 0x18 ;  /* 0x0000000625067291 */ /* 0x000fe2000f8ec0ff */
[----:B------:R-:W1:Y:S01]  /*3840*/  LDC R24, c[0x0][0xb20] ;  /* 0x0002c800ff187b82 */ /* 0x000e620000000800 */
[----:B----4-:R-:W-:Y:S01]  /*3850*/  UISETP.NE.U32.AND UP2, UPT, UR4, URZ, UPT ;  /* 0x000000ff0400728c */ /* 0x010fe2000bf45070 */
[----:B--2---:R-:W-:Y:S01]  /*3860*/  ISETP.NE.AND P1, PT, R0, 0x1, PT ;  /* 0x000000010000780c */ /* 0x004fe20003f25270 */
[----:B------:R-:W-:Y:S02]  /*3870*/  UIADD3 UR7, UPT, UPT, UR6, 0x48, URZ ;  /* 0x0000004806077890 */ /* 0x000fe4000fffe0ff */
[----:B------:R-:W-:Y:S02]  /*3880*/  UIADD3 UR33, UPT, UPT, UR6, 0x30, URZ ;  /* 0x0000003006217890 */ /* 0x000fe4000fffe0ff */
[----:B------:R-:W-:Y:S01]  /*3890*/  UIADD3 UR25, UPT, UPT, UR6, 0x38, URZ ;  /* 0x0000003806197890 */ /* 0x000fe2000fffe0ff */
[----:B------:R-:W2:Y:S01]  /*38a0*/  LDC.64 R32, c[0x0][0x348] ;  /* 0x0000d200ff207b82 */ /* 0x000ea20000000a00 */
[----:B------:R-:W-:-:S02]  /*38b0*/  UIADD3 UR17, UPT, UPT, UR6, 0x40, URZ ;  /* 0x0000004006117890 */ /* 0x000fc4000fffe0ff */
[----:B------:R-:W-:Y:S02]  /*38c0*/  UPRMT UR7, UR37, 0x654, UR7 ;  /* 0x0000065425077896 */ /* 0x000fe40008000007 */
[----:B------:R-:W-:-:S03]  /*38d0*/  UISETP.NE.AND.EX UP2, UPT, UR5, URZ, UPT, UP2 ;  /* 0x000000ff0500728c */ /* 0x000fc6000bf45320 */
[----:B------:R-:W4:Y:S08]  /*38e0*/  LDC.64 R18, c[0x0][0xb10] ;  /* 0x0002c400ff127b82 */ /* 0x000f300000000a00 */
[----:B------:R-:W1:Y:S08]  /*38f0*/  LDC.64 R8, c[0x0][0xb18] ;  /* 0x0002c600ff087b82 */ /* 0x000e700000000a00 */
[----:B------:R-:W1:Y:S08]  /*3900*/  LDC.64 R6, c[0x0][0xb28] ;  /* 0x0002ca00ff067b82 */ /* 0x000e700000000a00 */
[----:B---3--:R-:W1:Y:S02]  /*3910*/  LDC R26, c[0x0][0x374] ;  /* 0x0000dd00ff1a7b82 */ /* 0x008e640000000800 */
.L_x_75:
[C---:B------:R-:W-:Y:S02]  /*3920*/  LEA R0, R30.reuse, UR6, 0x3 ;  /* 0x000000061e007c11 */ /* 0x040fe4000f8e18ff */
[----:B------:R-:W-:Y:S02]  /*3930*/  SHF.L.U32 R3, R29, 0x1f, RZ ;  /* 0x0000001f1d037819 */ /* 0x000fe400000006ff */
[----:B------:R-:W-:Y:S02]  /*3940*/  LEA R20, R30, UR6, 0x4 ;  /* 0x000000061e147c11 */ /* 0x000fe4000f8e20ff */
[----:B---3--:R-:W3:Y:S02]  /*3950*/  SYNCS.PHASECHK.TRANS64.TRYWAIT P0, [R0+URZ+0x80], R3 ;  /* 0x00008003000075a7 */ /* 0x008ee400080011ff */
[----:B---3--:R-:W-:Y:S05]  /*3960*/  @!P0 BRA `(.L_x_65) ;  /* 0x0000007800488947 */ /* 0x008fea0003800000 */
.L_x_150:
[----:B------:R-:W-:Y:S01]  /*3970*/  ISETP.GE.AND P0, PT, R134, 0x1, PT ;  /* 0x000000018600780c */ /* 0x000fe20003f06270 */
[----:B------:R-:W1:Y:S01]  /*3980*/  LDS.128 R20, [R20+0xf0] ;  /* 0x0000f00014147984 */ /* 0x000e620000000c00 */
[----:B---3--:R-:W-:Y:S01]  /*3990*/  VIADD R0, R0, 0x90 ;  /* 0x0000009000007836 */ /* 0x008fe20000000000 */
[----:B------:R-:W-:Y:S01]  /*39a0*/  @!PT LDS RZ, [RZ] ;  /* 0x00000000fffff984 */ /* 0x000fe20000000800 */
[----:B------:R-:W-:Y:S01]  /*39b0*/  @!PT LDS RZ, [RZ] ;  /* 0x00000000fffff984 */ /* 0x000fe20000000800 */
[----:B------:R-:W-:Y:S01]  /*39c0*/  @!PT LDS RZ, [RZ] ;  /* 0x00000000fffff984 */ /* 0x000fe20000000800 */
[----:B------:R-:W-:Y:S01]  /*39d0*/  @!PT LDS RZ, [RZ] ;  /* 0x00000000fffff984 */ /* 0x000fe20000000800 */
[----:B------:R3:W-:Y:S06]  /*39e0*/  MEMBAR.ALL.CTA ;  /* 0x0000000000007992 */ /* 0x0007ec0000008000 */
[----:B---3--:R-:W3:Y:S01]  /*39f0*/  FENCE.VIEW.ASYNC.S ;  /* 0x00000000000073c6 */ /* 0x008ee20000000000 */
[----:B------:R-:W-:Y:S04]  /*3a00*/  PRMT R0, RZ, 0x654, R0 ;  /* 0x00000654ff007816 */ /* 0x000fe80000000000 */
[----:B---3--:R3:W-:Y:S01]  /*3a10*/  SYNCS.ARRIVE.TRANS64.RED.A1T0 RZ, [R0+URZ], RZ ;  /* 0x000000ff00ff79a7 */ /* 0x0087e200081004ff */
[----:B-1----:R-:W-:Y:S11]  /*3a20*/  LOP3.LUT P3, RZ, R22, 0x1, RZ, 0xc0, !PT ;  /* 0x0000000116ff7812 */ /* 0x002ff6000786c0ff */
[----:B------:R-:W-:Y:S02]  /*3a30*/  @!UPT UIADD3 URZ, UPT, UPT, URZ, URZ, URZ ;  /* 0x000000fffffff290 */ /* 0x000fe4000fffe0ff */
[----:B------:R-:W-:Y:S02]  /*3a40*/  @P3 MOV R15, R20 ;  /* 0x00000014000f3202 */ /* 0x000fe40000000f00 */
[----:B------:R-:W-:Y:S01]  /*3a50*/  @P3 LOP3.LUT R10, R21, 0xffff, RZ, 0xc0, !PT ;  /* 0x0000ffff150a3812 */ /* 0x000fe200078ec0ff */
[----:B---3--:R-:W-:Y:S06]  /*3a60*/  @!P0 BRA `(.L_x_66) ;  /* 0x0000000000a48947 */ /* 0x008fec0003800000 */
[----:B------:R-:W-:Y:S01]  /*3a70*/  IMAD.HI.U32 R35, R26, R9, RZ ;  /* 0x000000091a237227 */ /* 0x000fe200078e00ff */
[----:B------:R-:W-:Y:S02]  /*3a80*/  ISETP.NE.AND P0, PT, R8, 0x1, PT ;  /* 0x000000010800780c */ /* 0x000fe40003f05270 */
[----:B------:R-:W-:Y:S01]  /*3a90*/  ISETP.NE.AND P2, PT, R134, 0x1, PT ;  /* 0x000000018600780c */ /* 0x000fe20003f45270 */
[----:B----4-:R-:W-:Y:S01]  /*3aa0*/  IMAD.HI.U32 R34, R25, R18, RZ ;  /* 0x0000001219227227 */ /* 0x010fe200078e00ff */
[----:B------:R-:W-:Y:S02]  /*3ab0*/  SHF.R.U32.HI R35, RZ, R24, R35 ;  /* 0x00000018ff237219 */ /* 0x000fe40000011623 */
[----:B------:R-:W-:Y:S01]  /*3ac0*/  ISETP.NE.AND P4, PT, R4, 0x1, PT ;  /* 0x000000010400780c */ /* 0x000fe20003f85270 */
[----:B------:R-:W-:Y:S01]  /*3ad0*/  IMAD.HI.U32 R36, R15, R18, RZ ;  /* 0x000000120f247227 */ /* 0x000fe200078e00ff */
[----:B------:R-:W-:Y:S02]  /*3ae0*/  SHF.R.U32.HI R34, RZ, R19, R34 ;  /* 0x00000013ff227219 */ /* 0x000fe40000011622 */
[----:B------:R-:W-:Y:S01]  /*3af0*/  SEL R3, R26, R35, !P0 ;  /* 0x000000231a037207 */ /* 0x000fe20004000000 */
[C---:B------:R-:W-:Y:S01]  /*3b00*/  IMAD.HI.U32 R35, R10.reuse, R9, RZ ;  /* 0x000000090a237227 */ /* 0x040fe200078e00ff */
[----:B------:R-:W-:Y:S02]  /*3b10*/  SEL R13, R25, R34, !P4 ;  /* 0x00000022190d7207 */ /* 0x000fe40006000000 */
[----:B------:R-:W-:Y:S01]  /*3b20*/  SHF.R.U32.HI R36, RZ, R19, R36 ;  /* 0x00000013ff247219 */ /* 0x000fe20000011624 */
[----:B------:R-:W-:Y:S01]  /*3b30*/  IMAD.HI.U32 R38, R3, R6, RZ ;  /* 0x0000000603267227 */ /* 0x000fe200078e00ff */
[----:B------:R-:W-:Y:S03]  /*3b40*/  SHF.R.U32.HI R35, RZ, R24, R35 ;  /* 0x00000018ff237219 */ /* 0x000fe60000011623 */
[----:B------:R-:W-:Y:S01]  /*3b50*/  IMAD.HI.U32 R34, R13, R6, RZ ;  /* 0x000000060d227227 */ /* 0x000fe200078e00ff */
[----:B------:R-:W-:Y:S02]  /*3b60*/  @P2 SHF.R.U32.HI R3, RZ, R7, R38 ;  /* 0x00000007ff032219 */ /* 0x000fe40000011626 */
[----:B------:R-:W-:Y:S02]  /*3b70*/  SEL R11, R10, R35, !P0 ;  /* 0x000000230a0b7207 */ /* 0x000fe40004000000 */
[----:B------:R-:W-:Y:S01]  /*3b80*/  @P2 SHF.R.U32.HI R13, RZ, R7, R34 ;  /* 0x00000007ff0d2219 */ /* 0x000fe20000011622 */
[C---:B------:R-:W-:Y:S01]  /*3b90*/  IMAD R12, R134.reuse, R3, RZ ;  /* 0x00000003860c7224 */ /* 0x040fe200078e02ff */
[----:B------:R-:W-:Y:S01]  /*3ba0*/  SEL R3, R15, R36, !P4 ;  /* 0x000000240f037207 */ /* 0x000fe20006000000 */
[C---:B------:R-:W-:Y:S03]  /*3bb0*/  IMAD.HI.U32 R16, R11.reuse, R6, RZ ;  /* 0x000000060b107227 */ /* 0x040fe600078e00ff */
[----:B------:R-:W-:Y:S01]  /*3bc0*/  ISETP.GE.AND P0, PT, R11, R12, PT ;  /* 0x0000000c0b00720c */ /* 0x000fe20003f06270 */
[C---:B------:R-:W-:Y:S01]  /*3bd0*/  IMAD R14, R134.reuse, R13, RZ ;  /* 0x0000000d860e7224 */ /* 0x040fe200078e02ff */
[-C--:B------:R-:W-:Y:S04]  /*3be0*/  SHF.R.U32.HI R16, RZ, R7.reuse, R16 ;  /* 0x00000007ff107219 */ /* 0x080fe80000011610 */
[----:B------:R-:W-:Y:S02]  /*3bf0*/  ISETP.GE.OR P0, PT, R3, R14, P0 ;  /* 0x0000000e0300720c */ /* 0x000fe40000706670 */
[----:B------:R-:W-:Y:S05]  /*3c00*/  SEL R17, R11, R16, !P2 ;  /* 0x000000100b117207 */ /* 0x000fea0005000000 */
[----:B------:R-:W-:Y:S04]  /*3c10*/  IMAD.MOV R16, RZ, RZ, -R17 ;  /* 0x000000ffff107224 */ /* 0x000fe800078e0a11 */
[----:B------:R-:W-:Y:S02]  /*3c20*/  IMAD R16, R134, R16, R11 ;  /* 0x0000001086107224 */ /* 0x000fe400078e020b */
[C---:B------:R-:W-:Y:S05]  /*3c30*/  @!P0 IMAD.HI.U32 R12, R3.reuse, R6, RZ ;  /* 0x00000006030c8227 */ /* 0x040fea00078e00ff */
[----:B------:R-:W-:Y:S04]  /*3c40*/  @!P0 SHF.R.U32.HI R12, RZ, R7, R12 ;  /* 0x00000007ff0c8219 */ /* 0x000fe8000001160c */
[----:B------:R-:W-:Y:S01]  /*3c50*/  @!P0 SEL R0, R3, R12, !P2 ;  /* 0x0000000c03008207 */ /* 0x000fe20005000000 */
[----:B------:R-:W-:Y:S03]  /*3c60*/  IMAD.MOV R12, RZ, RZ, -R3 ;  /* 0x000000ffff0c7224 */ /* 0x000fe600078e0a03 */
[----:B------:R-:W-:Y:S01]  /*3c70*/  @!P0 IADD3 R17, PT, PT, R17, -R0, RZ ;  /* 0x8000000011118210 */ /* 0x000fe20007ffe0ff */
[----:B------:R-:W-:Y:S01]  /*3c80*/  @!P0 IMAD R0, R13, R16, R0 ;  /* 0x000000100d008224 */ /* 0x000fe200078e0200 */
[----:B------:R-:W-:Y:S01]  /*3c90*/  IADD3 R13, PT, PT, -R11, RZ, RZ ;  /* 0x000000ff0b0d7210 */ /* 0x000fe20007ffe1ff */
[----:B------:R-:W-:Y:S02]  /*3ca0*/  IMAD R15, R4, R12, R15 ;  /* 0x0000000c040f7224 */ /* 0x000fe400078e020f */
[----:B------:R-:W-:Y:S02]  /*3cb0*/  @!P0 IMAD R11, R17, R134, R3 ;  /* 0x00000086110b8224 */ /* 0x000fe400078e0203 */
[----:B------:R-:W-:Y:S02]  /*3cc0*/  @!P0 IMAD.MOV.U32 R3, RZ, RZ, R0 ;  /* 0x000000ffff038224 */ /* 0x000fe400078e0000 */
[----:B------:R-:W-:Y:S02]  /*3cd0*/  IMAD R10, R8, R13, R10 ;  /* 0x0000000d080a7224 */ /* 0x000fe400078e020a */
[----:B------:R-:W-:Y:S02]  /*3ce0*/  IMAD R15, R3, R4, R15 ;  /* 0x00000004030f7224 */ /* 0x000fe400078e020f */
[----:B------:R-:W-:Y:S02]  /*3cf0*/  IMAD R10, R11, R8, R10 ;  /* 0x000000080b0a7224 */ /* 0x000fe400078e020a */
.L_x_66:
[----:B------:R-:W-:Y:S05]  /*3d00*/  BRA.U UP0, `(.L_x_67) ;  /* 0x0000000100107547 */ /* 0x000fea000b800000 */
[----:B------:R-:W-:Y:S04]  /*3d10*/  MOV R0, UR13 ;  /* 0x0000000d00007c02 */ /* 0x000fe80008000f00 */
[----:B------:R-:W-:Y:S04]  /*3d20*/  SHF.L.U32 R3, R0, 0x1f, RZ ;  /* 0x0000001f00037819 */ /* 0x000fe800000006ff */
[----:B------:R-:W1:Y:S02]  /*3d30*/  SYNCS.PHASECHK.TRANS64.TRYWAIT P0, [UR6+0x78], R3 ;  /* 0x00007803ff0075a7 */ /* 0x000e640008001106 */
[----:B-1----:R-:W-:Y:S05]  /*3d40*/  @!P0 BRA `(.L_x_68) ;  /* 0x0000007400648947 */ /* 0x002fea0003800000 */
.L_x_67:
[----:B------:R-:W-:Y:S02]  /*3d50*/  R2UR UR35, R5 ;  /* 0x00000000052372ca */ /* 0x000fe400000e0000 */
[----:B------:R-:W-:Y:S02]  /*3d60*/  R2UR UR34, R2 ;  /* 0x00000000022272ca */ /* 0x000fe400000e0000 */
[----:B------:R-:W-:Y:S02]  /*3d70*/  ISETP.NE.U32.AND P2, PT, RZ, UR4, PT ;  /* 0x00000004ff007c0c */ /* 0x000fe4000bf45070 */
[----:B------:R-:W-:Y:S02]  /*3d80*/  SHF.L.U32 R11, R31, 0x1f, RZ ;  /* 0x0000001f1f0b7819 */ /* 0x000fe400000006ff */
[----:B------:R-:W-:Y:S05]  /*3d90*/  ISETP.NE.AND.EX P2, PT, RZ, UR5, PT, P2 ;  /* 0x00000005ff007c0c */ /* 0x000fea000bf45320 */
[----:B------:R-:W-:Y:S02]  /*3da0*/  USHF.L.U32 UR35, UR35, 0x7, URZ ;  /* 0x0000000723237899 */ /* 0x000fe400080006ff */
[----:B------:R-:W-:Y:S01]  /*3db0*/  USHF.L.U32 UR34, UR34, 0x8, URZ ;  /* 0x0000000822227899 */ /* 0x000fe200080006ff */
[----:B------:R-:W-:Y:S11]  /*3dc0*/  BRA.U !UP2, `(.L_x_69) ;  /* 0x000000010a347547 */ /* 0x000ff6000b800000 */
[----:B------:R-:W-:Y:S01]  /*3dd0*/  UPLOP3.LUT UP3, UPT, UPT, UPT, UP1, 0x80, 0x8 ;  /* 0x000000000008789c */ /* 0x000fe20003f6f010 */
[----:B-1----:R-:W-:Y:S02]  /*3de0*/  HFMA2 R0, -RZ, RZ, 0, 5.9604644775390625e-08 ;  /* 0x00000001ff007431 */ /* 0x002fe400000001ff */
[----:B------:R-:W-:Y:S03]  /*3df0*/  IMAD.MOV.U32 R192, RZ, RZ, 0x1 ;  /* 0x00000001ffc07424 */ /* 0x000fe600078e00ff */
[----:B------:R-:W-:Y:S05]  /*3e00*/  PLOP3.LUT P0, PT, PT, PT, UP3, 0x80, 0x8 ;  /* 0x000000000008781c */ /* 0x000fea0003f0f038 */
[----:B------:R-:W1:Y:S01]  /*3e10*/  @UP3 LDCU.64 UR10, c[0x0][0x888] ;  /* 0x00011100ff0a37ac */ /* 0x000e620008000a00 */
[----:B------:R-:W-:Y:S07]  /*3e20*/  @UP3 UIMAD UR8, UR44, UR4, URZ ;  /* 0x000000042c0832a4 */ /* 0x000fee000f8e02ff */
[----:B------:R-:W-:Y:S01]  /*3e30*/  @!P0 PRMT R192, R0, 0x7610, R192 ;  /* 0x0000761000c08816 */ /* 0x000fe200000000c0 */
[----:B-1----:R-:W-:Y:S03]  /*3e40*/  @UP3 UIMAD.WIDE UR10, UR8, 0x4, UR10 ;  /* 0x00000004080a38a5 */ /* 0x002fe6000f8e020a */
[----:B------:R-:W1:Y:S03]  /*3e50*/  @!UP3 LDCU UR8, c[0x0][0x880] ;  /* 0x00011000ff08b7ac */ /* 0x000e660008000800 */
[----:B------:R-:W-:Y:S01]  /*3e60*/  IMAD.U32 R2, RZ, RZ, UR10 ;  /* 0x0000000aff027e24 */ /* 0x000fe2000f8e00ff */
[----:B------:R-:W-:Y:S05]  /*3e70*/  MOV R3, UR11 ;  /* 0x0000000b00037c02 */ /* 0x000fea0008000f00 */
[----:B-----5:R3:W5:Y:S02]  /*3e80*/  @P0 LDG.E R143, desc[UR46][R2.64] ;  /* 0x0000002e028f0981 */ /* 0x020764000c1e1900 */
[----:B-1-3--:R-:W-:Y:S07]  /*3e90*/  @!P0 IMAD.U32 R143, RZ, RZ, UR8 ;  /* 0x00000008ff8f8e24 */ /* 0x00afee000f8e00ff */
.L_x_69:
[----:B-----5:R-:W-:Y:S01]  /*3ea0*/  @!P2 FSETP.EQ.AND P0, PT, R143, RZ, PT ;  /* 0x000000ff8f00a20b */ /* 0x020fe20003f02000 */
[----:B------:R-:W-:Y:S01]  /*3eb0*/  @!UPT UIADD3 URZ, UPT, UPT, URZ, URZ, URZ ;  /* 0x000000fffffff290 */ /* 0x000fe2000fffe0ff */
[----:B------:R-:W-:Y:S11]  /*3ec0*/  @!P2 BRA `(.L_x_70) ;  /* 0x000000000014a947 */ /* 0x000ff60003800000 */
[----:B------:R-:W-:Y:S02]  /*3ed0*/  LOP3.LUT P2, RZ, R192, 0xff, RZ, 0xc0, !PT ;  /* 0x000000ffc0ff7812 */ /* 0x000fe4000784c0ff */
[----:B------:R-:W-:Y:S04]  /*3ee0*/  PLOP3.LUT P0, PT, PT, PT, UP3, 0x80, 0x8 ;  /* 0x000000000008781c */ /* 0x000fe80003f0f038 */
[----:B------:R-:W-:Y:S07]  /*3ef0*/  PLOP3.LUT P0, PT, P0, PT, PT, 0x8, 0x80 ;  /* 0x000000000080781c */ /* 0x000fee000070e170 */
[----:B------:R-:W-:Y:S11]  /*3f00*/  @P2 FSETP.EQ.AND P0, PT, R143, RZ, PT ;  /* 0x000000ff8f00220b */ /* 0x000ff60003f02000 */
[----:B------:R-:W-:Y:S02]  /*3f10*/  @!UPT UIADD3 URZ, UPT, UPT, URZ, URZ, URZ ;  /* 0x000000fffffff290 */ /* 0x000fe4000fffe0ff */
.L_x_70:
[----:B------:R-:W3:Y:S01]  /*3f20*/  SYNCS.PHASECHK.TRANS64.TRYWAIT P2, [UR6+0x50], R11 ;  /* 0x0000500bff0075a7 */ /* 0x000ee20008041106 */
[----:B------:R-:W-:Y:S04]  /*3f30*/  ELECT P4, URZ, PT ;  /* 0x0000000000ff782f */ /* 0x000fe80003880000 */
[----:B------:R-:W-:Y:S11]  /*3f40*/  PLOP3.LUT P4, PT, P0, P4, PT, 0xf2, 0x2f ;  /* 0x00000000002f781c */ /* 0x000ff60000789e72 */
[----:B------:R-:W-:Y:S02]  /*3f50*/  @!UPT UIADD3 URZ, UPT, UPT, URZ, URZ, URZ ;  /* 0x000000fffffff290 */ /* 0x000fe4000fffe0ff */
[----:B-12---:R-:W-:Y:S05]  /*3f60*/  @!P4 IADD3 R3, P0, PT, R32, 0x580, RZ ;  /* 0x000005802003c810 */ /* 0x006fea0007f1e0ff */
[----:B------:R-:W-:Y:S01]  /*3f70*/  @!P4 IMAD.X R2, RZ, RZ, R33, P0 ;  /* 0x000000ffff02c224 */ /* 0x000fe200000e0621 */
[----:B---3--:R-:W-:Y:S07]  /*3f80*/  @!P2 BRA `(.L_x_71) ;  /* 0x0000007000eca947 */ /* 0x008fee0003800000 */
.L_x_153:
[----:B------:R-:W-:Y:S01]  /*3f90*/  @!P4 R2UR UR8, R2 ;  /* 0x000000000208c2ca */ /* 0x000fe200000e0000 */
[----:B------:R-:W-:Y:S01]  /*3fa0*/  VOTEU.ALL UP0, P4 ;  /* 0x0000000000ff7886 */ /* 0x000fe20002000000 */
[----:B------:R-:W-:Y:S01]  /*3fb0*/  @!P4 R2UR UR9, R3 ;  /* 0x000000000309c2ca */ /* 0x000fe200000e0000 */
[----:B-1----:R-:W-:Y:S01]  /*3fc0*/  @!P4 IMAD.MOV.U32 R0, RZ, RZ, 0x4000 ;  /* 0x00004000ff00c424 */ /* 0x002fe200078e00ff */
[----:B------:R-:W-:Y:S01]  /*3fd0*/  UMOV UR10, 0x0 ;  /* 0x00000000000a7882 */ /* 0x000fe20000000000 */
[----:B------:R-:W-:Y:S01]  /*3fe0*/  UMOV UR11, 0x10000000 ;  /* 0x10000000000b7882 */ /* 0x000fe20000000000 */
[----:B------:R-:W-:Y:S01]  /*3ff0*/  @!UP0 UIADD3 UR32, UPT, UPT, UR6, 0x400, URZ ;  /* 0x0000040006208890 */ /* 0x000fe2000fffe0ff */
[----:B------:R-:W-:Y:S01]  /*4000*/  VOTEU.ALL UP0, P4 ;  /* 0x0000000000ff7886 */ /* 0x000fe20002000000 */
[----:B------:R-:W-:Y:S05]  /*4010*/  UMOV UR36, UR44 ;  /* 0x0000002c00247c82 */ /* 0x000fea0008000000 */
[----:B------:R-:W-:Y:S01]  /*4020*/  IMAD.U32 R3, RZ, RZ, UR8 ;  /* 0x00000008ff037e24 */ /* 0x000fe2000f8e00ff */
[----:B------:R-:W-:Y:S01]  /*4030*/  UPRMT UR8, UR37, 0x654, UR33 ;  /* 0x0000065425087896 */ /* 0x000fe20008000021 */
[----:B------:R-:W-:Y:S03]  /*4040*/  IMAD.U32 R2, RZ, RZ, UR9 ;  /* 0x00000009ff027e24 */ /* 0x000fe6000f8e00ff */
[----:B------:R-:W-:Y:S02]  /*4050*/  @!P4 R2UR UR15, R3 ;  /* 0x00000000030fc2ca */ /* 0x000fe400000e0000 */
[----:B------:R-:W-:Y:S02]  /*4060*/  @!P4 R2UR UR14, R2 ;  /* 0x00000000020ec2ca */ /* 0x000fe400000e0000 */
[----:B------:R-:W-:Y:S05]  /*4070*/  @!P4 IADD3 R3, P0, PT, R32, 0x580, RZ ;  /* 0x000005802003c810 */ /* 0x000fea0007f1e0ff */
[----:B------:R-:W-:Y:S06]  /*4080*/  @!P4 IMAD.X R2, RZ, RZ, R33, P0 ;  /* 0x000000ffff02c224 */ /* 0x000fec00000e0621 */
[----:B------:R1:W-:Y:S01]  /*4090*/  @!UP0 UTMALDG.3D [UR32], [UR14], desc[UR10] ;  /* 0x00000a200e0085b4 */ /* 0x0003e20008011000 */
[----:B------:R1:W-:Y:S01]  /*40a0*/  @!P4 SYNCS.ARRIVE.TRANS64.RED.A0TR RZ, [UR6+0x30], R0 ;  /* 0x00003000ffffc9a7 */ /* 0x0003e20008300406 */
[----:B------:R-:W-:Y:S01]  /*40b0*/  SYNCS.ARRIVE.TRANS64.RED.A1T0 RZ, [UR8], RZ ;  /* 0x000000ffffff79a7 */ /* 0x000fe20008100408 */
[----:B------:R-:W2:Y:S02]  /*40c0*/  SYNCS.PHASECHK.TRANS64.TRYWAIT P2, [UR6+0x58], R11 ;  /* 0x0000580bff0075a7 */ /* 0x000ea40008041106 */
[----:B-12---:R-:W-:Y:S05]  /*40d0*/  @!P2 BRA `(.L_x_72) ;  /* 0x0000007000b0a947 */ /* 0x006fea0003800000 */
.L_x_155:
[----:B------:R-:W-:Y:S01]  /*40e0*/  @!P4 R2UR UR8, R2 ;  /* 0x000000000208c2ca */ /* 0x000fe200000e0000 */
[----:B------:R-:W-:Y:S01]  /*40f0*/  VOTEU.ALL UP0, P4 ;  /* 0x0000000000ff7886 */ /* 0x000fe20002000000 */
[----:B------:R-:W-:Y:S01]  /*4100*/  @!P4 R2UR UR9, R3 ;  /* 0x000000000309c2ca */ /* 0x000fe200000e0000 */
[----:B-1----:R-:W-:Y:S01]  /*4110*/  @!P4 IMAD.MOV.U32 R0, RZ, RZ, 0x4000 ;  /* 0x00004000ff00c424 */ /* 0x002fe200078e00ff */
[----:B------:R-:W-:Y:S01]  /*4120*/  UMOV UR10, 0x0 ;  /* 0x00000000000a7882 */ /* 0x000fe20000000000 */
[----:B------:R-:W-:Y:S01]  /*4130*/  UMOV UR11, 0x10000000 ;  /* 0x10000000000b7882 */ /* 0x000fe20000000000 */
[----:B------:R-:W-:Y:S01]  /*4140*/  @!UP0 UIADD3 UR26, UPT, UPT, UR34, 0x40, URZ ;  /* 0x00000040221a8890 */ /* 0x000fe2000fffe0ff */
[----:B------:R-:W-:Y:S01]  /*4150*/  @!P4 IADD3 R34, P0, PT, R32, 0x580, RZ ;  /* 0x000005802022c810 */ /* 0x000fe20007f1e0ff */
[----:B------:R-:W-:Y:S01]  /*4160*/  @!UP0 UIADD3 UR24, UPT, UPT, UR6, 0x4400, URZ ;  /* 0x0000440006188890 */ /* 0x000fe2000fffe0ff */
[----:B------:R-:W-:Y:S01]  /*4170*/  VOTEU.ALL UP0, P4 ;  /* 0x0000000000ff7886 */ /* 0x000fe20002000000 */
[----:B------:R-:W-:Y:S01]  /*4180*/  UMOV UR27, UR35 ;  /* 0x00000023001b7c82 */ /* 0x000fe20008000000 */
[----:B------:R-:W-:Y:S02]  /*4190*/  UMOV UR28, UR44 ;  /* 0x0000002c001c7c82 */ /* 0x000fe40008000000 */
[----:B------:R-:W-:Y:S01]  /*41a0*/  IMAD.U32 R3, RZ, RZ, UR8 ;  /* 0x00000008ff037e24 */ /* 0x000fe2000f8e00ff */
[----:B------:R-:W-:Y:S01]  /*41b0*/  UPRMT UR8, UR37, 0x654, UR25 ;  /* 0x0000065425087896 */ /* 0x000fe20008000019 */
[----:B------:R-:W-:Y:S02]  /*41c0*/  IMAD.U32 R2, RZ, RZ, UR9 ;  /* 0x00000009ff027e24 */ /* 0x000fe4000f8e00ff */
[----:B------:R-:W-:Y:S01]  /*41d0*/  @!P4 IMAD.X R5, RZ, RZ, R33, P0 ;  /* 0x000000ffff05c224 */ /* 0x000fe200000e0621 */
[----:B------:R-:W-:Y:S02]  /*41e0*/  @!P4 R2UR UR15, R3 ;  /* 0x00000000030fc2ca */ /* 0x000fe400000e0000 */
[----:B------:R-:W-:Y:S11]  /*41f0*/  @!P4 R2UR UR14, R2 ;  /* 0x00000000020ec2ca */ /* 0x000ff600000e0000 */
[----:B------:R-:W-:Y:S02]  /*4200*/  @!UPT UIADD3 URZ, UPT, UPT, URZ, URZ, URZ ;  /* 0x000000fffffff290 */ /* 0x000fe4000fffe0ff */
[----:B------:R1:W-:Y:S01]  /*4210*/  @!UP0 UTMALDG.3D [UR24], [UR14], desc[UR10] ;  /* 0x00000a180e0085b4 */ /* 0x0003e20008011000 */
[----:B------:R1:W-:Y:S01]  /*4220*/  @!P4 SYNCS.ARRIVE.TRANS64.RED.A0TR RZ, [UR6+0x38], R0 ;  /* 0x00003800ffffc9a7 */ /* 0x0003e20008300406 */
[----:B------:R-:W-:Y:S01]  /*4230*/  SYNCS.ARRIVE.TRANS64.RED.A1T0 RZ, [UR8], RZ ;  /* 0x000000ffffff79a7 */ /* 0x000fe20008100408 */
[----:B------:R-:W2:Y:S02]  /*4240*/  SYNCS.PHASECHK.TRANS64.TRYWAIT P2, [UR6+0x60], R11 ;  /* 0x0000600bff0075a7 */ /* 0x000ea40008041106 */
[----:B-12---:R-:W-:Y:S05]  /*4250*/  @!P2 BRA `(.L_x_73) ;  /* 0x000000700068a947 */ /* 0x006fea0003800000 */
.L_x_157:
[----:B------:R-:W2:Y:S01]  /*4260*/  LDC.64 R16, c[0x0][0xb10] ;  /* 0x0002c400ff107b82 */ /* 0x000ea20000000a00 */
[----:B------:R-:W-:Y:S01]  /*4270*/  @!P4 R2UR UR8, R5 ;  /* 0x000000000508c2ca */ /* 0x000fe200000e0000 */
[----:B------:R-:W-:Y:S01]  /*4280*/  VOTEU.ALL UP0, P4 ;  /* 0x0000000000ff7886 */ /* 0x000fe20002000000 */
[----:B------:R-:W-:Y:S01]  /*4290*/  @!P4 R2UR UR9, R34 ;  /* 0x000000002209c2ca */ /* 0x000fe200000e0000 */
[----:B------:R-:W-:Y:S01]  /*42a0*/  @!P4 IMAD.MOV.U32 R5, RZ, RZ, 0x4000 ;  /* 0x00004000ff05c424 */ /* 0x000fe200078e00ff */
[----:B------:R-:W-:Y:S03]  /*42b0*/  UMOV UR10, 0x0 ;  /* 0x00000000000a7882 */ /* 0x000fe60000000000 */
[----:B------:R-:W3:Y:S01]  /*42c0*/  LDC.64 R12, c[0x0][0xb18] ;  /* 0x0002c600ff0c7b82 */ /* 0x000ee20000000a00 */
[----:B------:R-:W-:Y:S01]  /*42d0*/  @!UP0 UIADD3 UR18, UPT, UPT, UR34, 0x80, URZ ;  /* 0x0000008022128890 */ /* 0x000fe2000fffe0ff */
[----:B------:R-:W-:Y:S01]  /*42e0*/  @P3 SHF.R.U32.HI R28, RZ, 0x10, R21 ;  /* 0x00000010ff1c3819 */ /* 0x000fe20000011615 */
[----:B------:R-:W-:Y:S01]  /*42f0*/  @!UP0 UIADD3 UR16, UPT, UPT, UR6, 0x8400, URZ ;  /* 0x0000840006108890 */ /* 0x000fe2000fffe0ff */
[----:B------:R-:W-:Y:S01]  /*4300*/  VIADD R30, R30, 0x1 ;  /* 0x000000011e1e7836 */ /* 0x000fe20000000000 */
[----:B------:R-:W-:Y:S03]  /*4310*/  VOTEU.ALL UP0, P4 ;  /* 0x0000000000ff7886 */ /* 0x000fe60002000000 */
[----:B-1----:R-:W1:Y:S01]  /*4320*/  @!P1 LDC R0, c[0x0][0xb20] ;  /* 0x0002c800ff009b82 */ /* 0x002e620000000800 */
[----:B------:R-:W-:Y:S01]  /*4330*/  UMOV UR11, 0x10000000 ;  /* 0x10000000000b7882 */ /* 0x000fe20000000000 */
[----:B------:R-:W-:Y:S01]  /*4340*/  IMAD.U32 R35, RZ, RZ, UR8 ;  /* 0x00000008ff237e24 */ /* 0x000fe2000f8e00ff */
[----:B------:R-:W-:Y:S05]  /*4350*/  UMOV UR19, UR35 ;  /* 0x0000002300137c82 */ /* 0x000fea0008000000 */
[----:B------:R-:W5:Y:S01]  /*4360*/  @!P1 LDC R2, c[0x0][0xb0c] ;  /* 0x0002c300ff029b82 */ /* 0x000f620000000800 */
[----:B------:R-:W-:Y:S01]  /*4370*/  IMAD.U32 R34, RZ, RZ, UR9 ;  /* 0x00000009ff227e24 */ /* 0x000fe2000f8e00ff */
[----:B------:R-:W-:Y:S01]  /*4380*/  UMOV UR20, UR44 ;  /* 0x0000002c00147c82 */ /* 0x000fe20008000000 */
[----:B------:R-:W-:Y:S01]  /*4390*/  @!P4 R2UR UR15, R35 ;  /* 0x00000000230fc2ca */ /* 0x000fe200000e0000 */
[----:B------:R-:W-:Y:S02]  /*43a0*/  UPRMT UR8, UR37, 0x654, UR17 ;  /* 0x0000065425087896 */ /* 0x000fe40008000011 */
[----:B------:R-:W-:Y:S11]  /*43b0*/  @!P4 R2UR UR14, R34 ;  /* 0x00000000220ec2ca */ /* 0x000ff600000e0000 */
[----:B------:R-:W-:Y:S02]  /*43c0*/  @!UPT UIADD3 URZ, UPT, UPT, URZ, URZ, URZ ;  /* 0x000000fffffff290 */ /* 0x000fe4000fffe0ff */
[----:B------:R1:W-:Y:S01]  /*43d0*/  @!UP0 UTMALDG.3D [UR16], [UR14], desc[UR10] ;  /* 0x00000a100e0085b4 */ /* 0x0003e20008011000 */
[----:B------:R1:W-:Y:S01]  /*43e0*/  @!P4 SYNCS.ARRIVE.TRANS64.RED.A0TR RZ, [UR6+0x40], R5 ;  /* 0x00004005ffffc9a7 */ /* 0x0003e20008300406 */
[----:B-----5:R-:W-:Y:S01]  /*43f0*/  @!P1 ISETP.NE.AND P2, PT, R2, 0x1, PT ;  /* 0x000000010200980c */ /* 0x020fe20003f45270 */
[C---:B--2---:R-:W-:Y:S01]  /*4400*/  @!P1 IMAD.HI.U32 R14, R15.reuse, R16, RZ ;  /* 0x000000100f0e9227 */ /* 0x044fe200078e00ff */
[----:B---3--:R-:W-:Y:S03]  /*4410*/  @!P1 ISETP.NE.AND P0, PT, R12, 0x1, PT ;  /* 0x000000010c00980c */ /* 0x008fe60003f05270 */
[C---:B------:R-:W-:Y:S01]  /*4420*/  @!P1 IMAD.HI.U32 R3, R10.reuse, R13, RZ ;  /* 0x0000000d0a039227 */ /* 0x040fe200078e00ff */
[----:B------:R-:W-:Y:S04]  /*4430*/  @!P1 SHF.R.U32.HI R14, RZ, R17, R14 ;  /* 0x00000011ff0e9219 */ /* 0x000fe8000001160e */
[----:B-1----:R-:W-:Y:S01]  /*4440*/  @!P1 SHF.R.U32.HI R3, RZ, R0, R3 ;  /* 0x00000000ff039219 */ /* 0x002fe20000011603 */
[----:B------:R-:W-:Y:S01]  /*4450*/  SYNCS.ARRIVE.TRANS64.RED.A1T0 RZ, [UR8], RZ ;  /* 0x000000ffffff79a7 */ /* 0x000fe20008100408 */
[----:B------:R-:W-:Y:S02]  /*4460*/  @!P1 SEL R14, R15, R14, !P2 ;  /* 0x0000000e0f0e9207 */ /* 0x000fe40005000000 */
[----:B------:R-:W-:Y:S01]  /*4470*/  @!P1 SEL R3, R10, R3, !P0 ;  /* 0x000000030a039207 */ /* 0x000fe20004000000 */
[----:B------:R-:W1:Y:S04]  /*4480*/  SYNCS.PHASECHK.TRANS64.TRYWAIT P5, [UR6+0x68], R11 ;  /* 0x0000680bff0075a7 */ /* 0x000e6800080a1106 */
[----:B------:R-:W-:Y:S02]  /*4490*/  @!P1 IMAD.IADD R0, R3, 0x1, -R14 ;  /* 0x0000000103009824 */ /* 0x000fe400078e0a0e */
[----:B------:R-:W-:Y:S02]  /*44a0*/  @!P1 IMAD.IADD R3, R14, 0x1, -R3 ;  /* 0x000000010e039824 */ /* 0x000fe400078e0a03 */
[----:B------:R-:W-:Y:S02]  /*44b0*/  @!P1 IMAD R15, R0, R2, R15 ;  /* 0x00000002000f9224 */ /* 0x000fe400078e020f */
[----:B------:R-:W-:Y:S01]  /*44c0*/  @!P1 IMAD R10, R3, R12, R10 ;  /* 0x0000000c030a9224 */ /* 0x000fe200078e020a */
[----:B-1----:R-:W-:Y:S06]  /*44d0*/  @!P5 BRA `(.L_x_74) ;  /* 0x0000006c00e0d947 */ /* 0x002fec0003800000 */
.L_x_159:
[----:B------:R-:W-:Y:S01]  /*44e0*/  @!P4 IADD3 R3, P0, PT, R32, 0x580, RZ ;  /* 0x000005802003c810 */ /* 0x000fe20007f1e0ff */
[----:B------:R-:W-:Y:S01]  /*44f0*/  VOTEU.ALL UP0, P4 ;  /* 0x0000000000ff7886 */ /* 0x000fe20002000000 */
[----:B------:R-:W-:Y:S01]  /*4500*/  UMOV UR18, 0x0 ;  /* 0x0000000000127882 */ /* 0x000fe20000000000 */
[----:B------:R-:W-:Y:S01]  /*4510*/  UMOV UR19, 0x10000000 ;  /* 0x1000000000137882 */ /* 0x000fe20000000000 */
[----:B------:R-:W-:Y:S01]  /*4520*/  @!P4 R2UR UR9, R3 ;  /* 0x000000000309c2ca */ /* 0x000fe200000e0000 */
[----:B-1----:R-:W-:Y:S01]  /*4530*/  @!P4 IMAD.X R0, RZ, RZ, R33, P0 ;  /* 0x000000ffff00c224 */ /* 0x002fe200000e0621 */
[----:B------:R-:W-:Y:S01]  /*4540*/  @!UP0 UIADD3 UR10, UPT, UPT, UR34, 0xc0, URZ ;  /* 0x000000c0220a8890 */ /* 0x000fe2000fffe0ff */
[----:B------:R-:W-:Y:S01]  /*4550*/  ISETP.NE.AND P0, PT, R30, 0x2, PT ;  /* 0x000000021e00780c */ /* 0x000fe20003f05270 */
[----:B------:R-:W-:Y:S01]  /*4560*/  UMOV UR11, UR35 ;  /* 0x00000023000b7c82 */ /* 0x000fe20008000000 */
[----:B------:R-:W-:Y:S01]  /*4570*/  UMOV UR12, UR44 ;  /* 0x0000002c000c7c82 */ /* 0x000fe20008000000 */
[----:B------:R-:W-:Y:S01]  /*4580*/  @!P4 R2UR UR8, R0 ;  /* 0x000000000008c2ca */ /* 0x000fe200000e0000 */
[----:B------:R-:W-:Y:S01]  /*4590*/  IMAD.IADD R2, R10, 0x1, R193 ;  /* 0x000000010a027824 */ /* 0x000fe200078e02c1 */
[----:B------:R-:W-:Y:S01]  /*45a0*/  @P3 R2UR UR44, R28 ;  /* 0x000000001c2c32ca */ /* 0x000fe200000e0000 */
[----:B------:R-:W-:Y:S01]  /*45b0*/  IMAD.IADD R5, R15, 0x1, R180 ;  /* 0x000000010f057824 */ /* 0x000fe200078e02b4 */
[----:B------:R-:W-:Y:S02]  /*45c0*/  SEL R0, RZ, 0x1, P0 ;  /* 0x00000001ff007807 */ /* 0x000fe40000000000 */
[----:B------:R-:W-:Y:S01]  /*45d0*/  LOP3.LUT R31, R31, 0x1, RZ, 0x3c, !PT ;  /* 0x000000011f1f7812 */ /* 0x000fe200078e3cff */
[----:B------:R-:W-:Y:S01]  /*45e0*/  IMAD.U32 R12, RZ, RZ, UR9 ;  /* 0x00000009ff0c7e24 */ /* 0x000fe2000f8e00ff */
[----:B------:R-:W-:Y:S01]  /*45f0*/  @!UP0 UIADD3 UR9, UPT, UPT, UR6, 0x48, URZ ;  /* 0x0000004806098890 */ /* 0x000fe2000fffe0ff */
[----:B------:R-:W-:Y:S02]  /*4600*/  LOP3.LUT R29, R29, R0, RZ, 0x3c, !PT ;  /* 0x000000001d1d7212 */ /* 0x000fe400078e3cff */
[----:B------:R-:W-:Y:S02]  /*4610*/  SEL R30, R30, RZ, P0 ;  /* 0x000000ff1e1e7207 */ /* 0x000fe40000000000 */
[----:B------:R-:W-:Y:S01]  /*4620*/  IMAD.U32 R13, RZ, RZ, UR8 ;  /* 0x00000008ff0d7e24 */ /* 0x000fe2000f8e00ff */
[----:B------:R-:W-:Y:S01]  /*4630*/  @!P4 R2UR UR14, R12 ;  /* 0x000000000c0ec2ca */ /* 0x000fe200000e0000 */
[----:B------:R-:W-:Y:S01]  /*4640*/  @!UP0 UIADD3 UR8, UPT, UPT, UR6, 0xc400, URZ ;  /* 0x0000c40006088890 */ /* 0x000fe2000fffe0ff */
[----:B------:R-:W-:Y:S02]  /*4650*/  VOTEU.ALL UP0, P4 ;  /* 0x0000000000ff7886 */ /* 0x000fe40002000000 */
[----:B------:R-:W-:Y:S11]  /*4660*/  @!P4 R2UR UR15, R13 ;  /* 0x000000000d0fc2ca */ /* 0x000ff600000e0000 */
[----:B------:R-:W-:Y:S02]  /*4670*/  @!UPT UIADD3 URZ, UPT, UPT, URZ, URZ, URZ ;  /* 0x000000fffffff290 */ /* 0x000fe4000fffe0ff */
[----:B------:R3:W-:Y:S01]  /*4680*/  @!UP0 UTMALDG.3D [UR8], [UR14], desc[UR18] ;  /* 0x000012080e0085b4 */ /* 0x0007e20008011000 */
[----:B------:R3:W-:Y:S01]  /*4690*/  @!P4 SYNCS.ARRIVE.TRANS64.RED.A0TR RZ, [UR6+0x48], R27 ;  /* 0x0000481bffffc9a7 */ /* 0x0007e20008300406 */
[----:B------:R-:W-:Y:S01]  /*46a0*/  UPLOP3.LUT UP0, UPT, UPT, UPT, UPT, 0x80, 0x8 ;  /* 0x000000000008789c */ /* 0x000fe20003f0f070 */
[----:B------:R-:W-:Y:S01]  /*46b0*/  SYNCS.ARRIVE.TRANS64.RED.A1T0 RZ, [UR7], RZ ;  /* 0x000000ffffff79a7 */ /* 0x000fe20008100407 */
[----:B------:R-:W-:Y:S09]  /*46c0*/  @P3 BRA `(.L_x_75) ;  /* 0xfffffff000943947 */ /* 0x000ff2000383ffff */
[----:B------:R-:W-:-:S04]  /*46d0*/  SHF.L.U32 R3, R31, 0x1f, RZ ;  /* 0x0000001f1f037819 */ /* 0x000fc800000006ff */
[----:B------:R-:W1:Y:S02]  /*46e0*/  SYNCS.PHASECHK.TRANS64.TRYWAIT P0, [UR6+0x50], R3 ;  /* 0x00005003ff0075a7 */ /* 0x000e640008001106 */
[----:B-1----:R-:W-:Y:S05]  /*46f0*/  @!P0 BRA `(.L_x_76) ;  /* 0x0000006c00708947 */ /* 0x002fea0003800000 */
.L_x_161:
[----:B------:R-:W2:Y:S02]  /*4700*/  SYNCS.PHASECHK.TRANS64.TRYWAIT P0, [UR6+0x58], R3 ;  /* 0x00005803ff0075a7 */ /* 0x000ea40008001106 */
[----:B--2---:R-:W-:Y:S05]  /*4710*/  @!P0 BRA `(.L_x_77) ;  /* 0x0000006c00808947 */ /* 0x004fea0003800000 */
.L_x_163:
[----:B------:R-:W2:Y:S02]  /*4720*/  SYNCS.PHASECHK.TRANS64.TRYWAIT P0, [UR6+0x60], R3 ;  /* 0x00006003ff0075a7 */ /* 0x000ea40008001106 */
[----:B--2---:R-:W-:Y:S05]  /*4730*/  @!P0 BRA `(.L_x_78) ;  /* 0x0000006c00908947 */ /* 0x004fea0003800000 */
.L_x_165:
[----:B-1----:R-:W-:-:S07]  /*4740*/  MOV R0, UR6 ;  /* 0x0000000600007c02 */ /* 0x002fce0008000f00 */
.L_x_79:
[----:B-1----:R-:W-:-:S04]  /*4750*/  SHF.L.U32 R3, R31, 0x1f, RZ ;  /* 0x0000001f1f037819 */ /* 0x002fc800000006ff */
[----:B------:R1:W2:Y:S03]  /*4760*/  SYNCS.PHASECHK.TRANS64.TRYWAIT P0, [R0+URZ+0x68], R3 ;  /* 0x00006803000075a7 */ /* 0x0002a600080011ff */
[----:B--2---:R-:W-:Y:S05]  /*4770*/  @!P0 NANOSLEEP.SYNCS 0x989680 ;  /* 0x009896800000895d */ /* 0x004fea0003900000 */
[----:B------:R-:W2:Y:S02]  /*4780*/  @!P0 SYNCS.PHASECHK.TRANS64 P0, [R0+URZ+0x68], R3 ;  /* 0x00006803000085a7 */ /* 0x000ea400080010ff */
[----:B--23--:R-:W-:Y:S05]  /*4790*/  @P0 EXIT ;  /* 0x000000000000094d */ /* 0x00cfea0003800000 */
[----:B------:R-:W-:Y:S05]  /*47a0*/  BRA `(.L_x_79) ;  /* 0xfffffffc00e87947 */ /* 0x000fea000383ffff */
.L_x_64:
[----:B------:R-:W-:-:S06]  /*47b0*/  UISETP.GE.AND UP0, UPT, UR8, 0x4, UPT ;  /* 0x000000040800788c */ /* 0x000fcc000bf06270 */
[----:B------:R-:W-:-:S13]  /*47c0*/  PLOP3.LUT P0, PT, PT, PT, UP0, 0x80, 0x8 ;  /* 0x000000000008781c */ /* 0x000fda0003f0f008 */
[----:B------:R-:W-:Y:S05]  /*47d0*/  @!P0 EXIT ;  /* 0x000000000000894d */ /* 0x000fea0003800000 */
[----:B------:R-:W-:Y:S01]  /*47e0*/  BAR.SYNC.DEFER_BLOCKING 0x6, 0xa0 ;  /* 0x0182800000007b1d */ /* 0x000fe20000010000 */
[C---:B------:R-:W-:Y:S01]  /*47f0*/  IMAD.SHL.U32 R197, R0.reuse, 0x40, RZ ;  /* 0x0000004000c57824 */ /* 0x040fe200078e00ff */
[C---:B------:R-:W-:Y:S01]  /*4800*/  LOP3.LUT R198, R0.reuse, 0x1, RZ, 0xc0, !PT ;  /* 0x0000000100c67812 */ /* 0x040fe200078ec0ff */
[C---:B------:R-:W-:Y:S01]  /*4810*/  IMAD.SHL.U32 R4, R0.reuse, 0x8, RZ ;  /* 0x0000000800047824 */ /* 0x040fe200078e00ff */
[----:B------:R-:W-:Y:S01]  /*4820*/  LOP3.LUT R140, R3, 0x60, R0, 0xf8, !PT ;  /* 0x00000060038c7812 */ /* 0x000fe200078ef800 */
[----:B------:R-:W-:Y:S01]  /*4830*/  IMAD.U32 R144, R0, 0x10000, RZ ;  /* 0x0001000000907824 */ /* 0x000fe200078e00ff */
[----:B------:R-:W-:Y:S02]  /*4840*/  UMOV UR41, 0x400 ;  /* 0x0000040000297882 */ /* 0x000fe40000000000 */
[----:B------:R-:W1:Y:S01]  /*4850*/  LDC R195, c[0x0][0x370] ;  /* 0x0000dc00ffc37b82 */ /* 0x000e620000000800 */
[----:B------:R-:W-:Y:S01]  /*4860*/  ULEA UR41, UR37, UR41, 0x18 ;  /* 0x0000002925297291 */ /* 0x000fe2000f8ec0ff */
[----:B------:R-:W-:Y:S01]  /*4870*/  LOP3.LUT R9, R197, 0x1c0, RZ, 0xc0, !PT ;  /* 0x000001c0c5097812 */ /* 0x000fe200078ec0ff */
[----:B------:R-:W-:Y:S01]  /*4880*/  IMAD.MOV.U32 R206, RZ, RZ, 0x2 ;  /* 0x00000002ffce7424 */ /* 0x000fe200078e00ff */
[----:B------:R-:W-:Y:S01]  /*4890*/  ISETP.NE.U32.AND P0, PT, R198, 0x1, PT ;  /* 0x00000001c600780c */ /* 0x000fe20003f05070 */
[----:B------:R-:W-:Y:S01]  /*48a0*/  UIADD3 UR4, UPT, UPT, UR41, 0x400, URZ ;  /* 0x0000040029047890 */ /* 0x000fe2000fffe0ff */
[----:B------:R-:W-:Y:S01]  /*48b0*/  LOP3.LUT R4, R9, 0x38, R4, 0xf8, !PT ;  /* 0x0000003809047812 */ /* 0x000fe200078ef804 */
[----:B------:R-:W-:Y:S01]  /*48c0*/  IMAD.MOV.U32 R205, RZ, RZ, 0x4 ;  /* 0x00000004ffcd7424 */ /* 0x000fe200078e00ff */
[----:B------:R-:W2:Y:S01]  /*48d0*/  LDC R136, c[0x0][0xb0c] ;  /* 0x0002c300ff887b82 */ /* 0x000ea20000000800 */
[----:B------:R-:W-:Y:S01]  /*48e0*/  LOP3.LUT R144, R144, 0x600000, RZ, 0xc0, !PT ;  /* 0x0060000090907812 */ /* 0x000fe200078ec0ff */
[----:B------:R-:W-:Y:S01]  /*48f0*/  IMAD.MOV.U32 R204, RZ, RZ, 0x1 ;  /* 0x00000001ffcc7424 */ /* 0x000fe200078e00ff */
[----:B------:R-:W-:Y:S01]  /*4900*/  R2P PR, R0, 0x6 ;  /* 0x0000000600007804 */ /* 0x000fe20000000000 */
[----:B------:R-:W-:Y:S01]  /*4910*/  IMAD.MOV.U32 R181, RZ, RZ, RZ ;  /* 0x000000ffffb57224 */ /* 0x000fe200078e00ff */
[----:B------:R-:W-:-:S02]  /*4920*/  LOP3.LUT R197, R4, 0x1e00, R197, 0xf8, !PT ;  /* 0x00001e0004c57812 */ /* 0x000fc400078ef8c5 */
[----:B------:R-:W-:Y:S02]  /*4930*/  CS2R R202, SRZ ;  /* 0x0000000000ca7805 */ /* 0x000fe4000001ff00 */
[----:B------:R-:W-:Y:S01]  /*4940*/  P2R R4, PR, RZ, 0x1 ;  /* 0x00000001ff047803 */ /* 0x000fe20000000000 */
[----:B------:R-:W4:Y:S01]  /*4950*/  LDC R194, c[0x0][0xb20] ;  /* 0x0002c800ffc27b82 */ /* 0x000f220000000800 */
[----:B------:R-:W3:Y:S01]  /*4960*/  LDS R7, [UR41+0x110] ;  /* 0x00011029ff077984 */ /* 0x000ee20008000800 */
[----:B------:R-:W-:Y:S01]  /*4970*/  LOP3.LUT R207, R0, 0x60, RZ, 0xc0, !PT ;  /* 0x0000006000cf7812 */ /* 0x000fe200078ec0ff */
[----:B------:R-:W-:Y:S01]  /*4980*/  IMAD.MOV.U32 R209, RZ, RZ, RZ ;  /* 0x000000ffffd17224 */ /* 0x000fe200078e00ff */
[----:B------:R-:W-:Y:S01]  /*4990*/  SEL R206, R206, 0xfffffffe, !P1 ;  /* 0xfffffffecece7807 */ /* 0x000fe20004800000 */
[----:B------:R-:W-:Y:S01]  /*49a0*/  IMAD.U32 R200, RZ, RZ, UR4 ;  /* 0x00000004ffc87e24 */ /* 0x000fe2000f8e00ff */
[----:B------:R-:W-:Y:S01]  /*49b0*/  SEL R205, R205, 0xfffffffc, !P2 ;  /* 0xfffffffccdcd7807 */ /* 0x000fe20005000000 */
[----:B------:R-:W1:Y:S01]  /*49c0*/  LDCU.64 UR54, c[0x0][0x348] ;  /* 0x00006900ff3677ac */ /* 0x000e620008000a00 */
[----:B------:R-:W1:Y:S01]  /*49d0*/  LDC R135, c[0x0][0xb30] ;  /* 0x0002cc00ff877b82 */ /* 0x000e620000000800 */
[----:B------:R-:W1:Y:S01]  /*49e0*/  LDCU UR36, c[0x0][0x384] ;  /* 0x00007080ff2477ac */ /* 0x000e620008000800 */
[----:B------:R-:W1:Y:S06]  /*49f0*/  LDCU.64 UR38, c[0x0][0x888] ;  /* 0x00011100ff2677ac */ /* 0x000e6c0008000a00 */
[----:B------:R-:W1:Y:S01]  /*4a00*/  LDC R137, c[0x0][0x388] ;  /* 0x0000e200ff897b82 */ /* 0x000e620000000800 */
[----:B------:R-:W1:Y:S01]  /*4a10*/  LDCU.64 UR42, c[0x0][0x8c0] ;  /* 0x00011800ff2a77ac */ /* 0x000e620008000a00 */
[----:B------:R-:W-:-:S06]  /*4a20*/  UMOV UR45, URZ ;  /* 0x000000ff002d7c82 */ /* 0x000fcc0008000000 */
[----:B------:R-:W1:Y:S01]  /*4a30*/  LDC.64 R190, c[0x0][0xb10] ;  /* 0x0002c400ffbe7b82 */ /* 0x000e620000000a00 */
[----:B------:R-:W-:-:S07]  /*4a40*/  UMOV UR52, URZ ;  /* 0x000000ff00347c82 */ /* 0x000fce0008000000 */
[----:B------:R-:W1:Y:S08]  /*4a50*/  LDC.64 R132, c[0x0][0xb18] ;  /* 0x0002c600ff847b82 */ /* 0x000e700000000a00 */
[----:B------:R-:W1:Y:S01]  /*4a60*/  LDC.64 R186, c[0x0][0x888] ;  /* 0x00022200ffba7b82 */ /* 0x000e620000000a00 */
[----:B---3--:R-:W-:-:S07]  /*4a70*/  IMAD.IADD R144, R7, 0x1, R144 ;  /* 0x0000000107907824 */ /* 0x008fce00078e0290 */
[----:B------:R-:W3:Y:S08]  /*4a80*/  LDC.64 R130, c[0x0][0xb28] ;  /* 0x0002ca00ff827b82 */ /* 0x000ef00000000a00 */
[----:B------:R-:W1:Y:S08]  /*4a90*/  LDC.64 R188, c[0x0][0x890] ;  /* 0x00022400ffbc7b82 */ /* 0x000e700000000a00 */
[----:B------:R-:W1:Y:S08]  /*4aa0*/  LDC.64 R184, c[0x0][0x8b0] ;  /* 0x00022c00ffb87b82 */ /* 0x000e700000000a00 */
[----:B------:R-:W1:Y:S08]  /*4ab0*/  LDC.64 R182, c[0x0][0x8a8] ;  /* 0x00022a00ffb67b82 */ /* 0x000e700000000a00 */
[----:B--2-4-:R-:W1:Y:S02]  /*4ac0*/  LDC R196, c[0x0][0x374] ;  /* 0x0000dd00ffc47b82 */ /* 0x014e640000000800 */
.L_x_124:
[C---:B------:R-:W-:Y:S02]  /*4ad0*/  LEA R0, R209.reuse, UR41, 0x3 ;  /* 0x00000029d1007c11 */ /* 0x040fe4000f8e18ff */
[----:B------:R-:W-:Y:S02]  /*4ae0*/  SHF.L.U32 R3, R202, 0x1f, RZ ;  /* 0x0000001fca037819 */ /* 0x000fe400000006ff */
[----:B------:R-:W-:Y:S02]  /*4af0*/  LEA R20, R209, UR41, 0x4 ;  /* 0x00000029d1147c11 */ /* 0x000fe4000f8e20ff */
[----:B--2---:R-:W2:Y:S02]  /*4b00*/  SYNCS.PHASECHK.TRANS64.TRYWAIT P0, [R0+URZ+0x80], R3 ;  /* 0x00008003000075a7 */ /* 0x004ea400080011ff */
[----:B--2---:R-:W-:Y:S05]  /*4b10*/  @!P0 BRA `(.L_x_80) ;  /* 0x0000006800b08947 */ /* 0x004fea0003800000 */
.L_x_166:
[----:B------:R-:W4:Y:S01]  /*4b20*/  LDC.64 R14, c[0x0][0xb10] ;  /* 0x0002c400ff0e7b82 */ /* 0x000f220000000a00 */
[----:B------:R-:W3:Y:S01]  /*4b30*/  LDS.128 R20, [R20+0xf0] ;  /* 0x0000f00014147984 */ /* 0x000ee20000000c00 */
[----:B-1----:R-:W-:Y:S01]  /*4b40*/  ISETP.NE.AND P1, PT, R135, 0x1, PT ;  /* 0x000000018700780c */ /* 0x002fe20003f25270 */
[----:B--2---:R-:W-:Y:S01]  /*4b50*/  VIADD R0, R0, 0x90 ;  /* 0x0000009000007836 */ /* 0x004fe20000000000 */
[----:B------:R-:W-:Y:S04]  /*4b60*/  ISETP.GE.AND P0, PT, R134, 0x1, PT ;  /* 0x000000018600780c */ /* 0x000fe80003f06270 */
[----:B------:R-:W1:Y:S01]  /*4b70*/  LDC.64 R12, c[0x0][0xb18] ;  /* 0x0002c600ff0c7b82 */ /* 0x000e620000000a00 */
[----:B------:R-:W-:Y:S01]  /*4b80*/  PRMT R0, RZ, 0x654, R0 ;  /* 0x00000654ff007816 */ /* 0x000fe20000000000 */
[----:B------:R-:W-:Y:S01]  /*4b90*/  @!PT LDS RZ, [RZ] ;  /* 0x00000000fffff984 */ /* 0x000fe20000000800 */
[----:B------:R-:W-:Y:S01]  /*4ba0*/  @!PT LDS RZ, [RZ] ;  /* 0x00000000fffff984 */ /* 0x000fe20000000800 */
[----:B------:R-:W-:Y:S01]  /*4bb0*/  @!PT LDS RZ, [RZ] ;  /* 0x00000000fffff984 */ /* 0x000fe20000000800 */
[----:B------:R-:W-:Y:S01]  /*4bc0*/  @!PT LDS RZ, [RZ] ;  /* 0x00000000fffff984 */ /* 0x000fe20000000800 */
[----:B------:R2:W-:Y:S06]  /*4bd0*/  MEMBAR.ALL.CTA ;  /* 0x0000000000007992 */ /* 0x0005ec0000008000 */
[----:B--2---:R-:W2:Y:S01]  /*4be0*/  FENCE.VIEW.ASYNC.S ;  /* 0x00000000000073c6 */ /* 0x004ea20000000000 */
[----:B------:R-:W1:Y:S08]  /*4bf0*/  @!P1 LDC R16, c[0x0][0xb20] ;  /* 0x0002c800ff109b82 */ /* 0x000e700000000800 */
[----:B------:R-:W1:Y:S01]  /*4c00*/  @!P1 LDC R11, c[0x0][0xb0c] ;  /* 0x0002c300ff0b9b82 */ /* 0x000e620000000800 */
[----:B--2---:R2:W-:Y:S01]  /*4c10*/  SYNCS.ARRIVE.TRANS64.RED.A1T0 RZ, [R0+URZ], RZ ;  /* 0x000000ff00ff79a7 */ /* 0x0045e200081004ff */
[----:B---3--:R-:W-:Y:S04]  /*4c20*/  LOP3.LUT P4, RZ, R22, 0x1, RZ, 0xc0, !PT ;  /* 0x0000000116ff7812 */ /* 0x008fe8000788c0ff */
[----:B------:R-:W-:Y:S09]  /*4c30*/  P2R R208, PR, RZ, 0x10 ;  /* 0x00000010ffd07803 */ /* 0x000ff20000000000 */
[----:B------:R-:W-:Y:S02]  /*4c40*/  @P4 MOV R139, R20 ;  /* 0x00000014008b4202 */ /* 0x000fe40000000f00 */
[----:B------:R-:W-:Y:S01]  /*4c50*/  @P4 LOP3.LUT R138, R21, 0xffff, RZ, 0xc0, !PT ;  /* 0x0000ffff158a4812 */ /* 0x000fe200078ec0ff */
[----:B--2-4-:R-:W-:Y:S06]  /*4c60*/  @!P0 BRA `(.L_x_81) ;  /* 0x0000000000a48947 */ /* 0x014fec0003800000 */
[----:B------:R-:W-:Y:S01]  /*4c70*/  IMAD.HI.U32 R19, R196, R133, RZ ;  /* 0x00000085c4137227 */ /* 0x000fe200078e00ff */
[----:B------:R-:W-:Y:S02]  /*4c80*/  ISETP.NE.AND P0, PT, R132, 0x1, PT ;  /* 0x000000018400780c */ /* 0x000fe40003f05270 */
[----:B------:R-:W-:Y:S01]  /*4c90*/  ISETP.NE.AND P2, PT, R134, 0x1, PT ;  /* 0x000000018600780c */ /* 0x000fe20003f45270 */
[----:B------:R-:W-:Y:S01]  /*4ca0*/  IMAD.HI.U32 R18, R195, R190, RZ ;  /* 0x000000bec3127227 */ /* 0x000fe200078e00ff */
        /* <DEDUP_REMOVED lines=36> */
[----:B------:R-:W-:Y:S07]  /*4ef0*/  IMAD R138, R7, R132, R138 ;  /* 0x00000084078a7224 */ /* 0x000fee00078e028a */
.L_x_81:
[----:B-1----:R-:W-:Y:S01]  /*4f00*/  @!P1 ISETP.NE.AND P0, PT, R12, 0x1, PT ;  /* 0x000000010c00980c */ /* 0x002fe20003f05270 */
[----:B------:R-:W-:Y:S01]  /*4f10*/  @!P1 IMAD.HI.U32 R3, R138, R13, RZ ;  /* 0x0000000d8a039227 */ /* 0x000fe200078e00ff */
[----:B------:R-:W-:Y:S01]  /*4f20*/  R2UR UR5, R5 ;  /* 0x00000000050572ca */ /* 0x000fe200000e0000 */
[----:B------:R-:W-:Y:S01]  /*4f30*/  BSSY.RECONVERGENT B6, `(.L_x_82) ;  /* 0x0000031000067945 */ /* 0x000fe20003800200 */
[----:B------:R-:W-:Y:S01]  /*4f40*/  R2UR UR4, R2 ;  /* 0x00000000020472ca */ /* 0x000fe200000e0000 */
[----:B------:R-:W-:Y:S01]  /*4f50*/  @!P1 IMAD.HI.U32 R0, R139, R14, RZ ;  /* 0x0000000e8b009227 */ /* 0x000fe200078e00ff */
[----:B------:R-:W-:Y:S02]  /*4f60*/  @!P1 SHF.R.U32.HI R3, RZ, R16, R3 ;  /* 0x00000010ff039219 */ /* 0x000fe40000011603 */
[----:B------:R-:W-:Y:S01]  /*4f70*/  @!P1 ISETP.NE.AND P2, PT, R11, 0x1, PT ;  /* 0x000000010b00980c */ /* 0x000fe20003f45270 */
[----:B------:R-:W-:Y:S01]  /*4f80*/  VIADD R209, R209, 0x1 ;  /* 0x00000001d1d17836 */ /* 0x000fe20000000000 */
[----:B------:R-:W-:Y:S02]  /*4f90*/  @!P1 SEL R3, R138, R3, !P0 ;  /* 0x000000038a039207 */ /* 0x000fe40004000000 */
[----:B------:R-:W-:Y:S02]  /*4fa0*/  @!P1 SHF.R.U32.HI R0, RZ, R15, R0 ;  /* 0x0000000fff009219 */ /* 0x000fe40000011600 */
[----:B------:R-:W-:Y:S01]  /*4fb0*/  LOP3.LUT P0, RZ, R200, 0x3f0, RZ, 0xc0, !PT ;  /* 0x000003f0c8ff7812 */ /* 0x000fe2000780c0ff */
[----:B------:R-:W-:Y:S01]  /*4fc0*/  USHF.L.U32 UR50, UR5, 0x7, URZ ;  /* 0x0000000705327899 */ /* 0x000fe200080006ff */
[----:B------:R-:W-:Y:S01]  /*4fd0*/  @!P1 SEL R4, R139, R0, !P2 ;  /* 0x000000008b049207 */ /* 0x000fe20005000000 */
[----:B------:R-:W-:Y:S01]  /*4fe0*/  USHF.L.U32 UR49, UR4, 0x8, URZ ;  /* 0x0000000804317899 */ /* 0x000fe200080006ff */
[----:B------:R-:W-:Y:S03]  /*4ff0*/  @P4 SHF.R.U32.HI R201, RZ, 0x10, R21 ;  /* 0x00000010ffc94819 */ /* 0x000fe60000011615 */
[----:B------:R-:W-:Y:S02]  /*5000*/  @!P1 IMAD.IADD R0, R3, 0x1, -R4 ;  /* 0x0000000103009824 */ /* 0x000fe400078e0a04 */
[----:B------:R-:W-:Y:S02]  /*5010*/  @!P1 IMAD.IADD R3, R4, 0x1, -R3 ;  /* 0x0000000104039824 */ /* 0x000fe400078e0a03 */
[----:B------:R-:W-:Y:S02]  /*5020*/  @!P1 IMAD R139, R0, R11, R139 ;  /* 0x0000000b008b9224 */ /* 0x000fe400078e028b */
[----:B------:R-:W-:Y:S01]  /*5030*/  @!P1 IMAD R138, R3, R12, R138 ;  /* 0x0000000c038a9224 */ /* 0x000fe200078e028a */
[----:B------:R-:W-:Y:S06]  /*5040*/  @!P0 BRA `(.L_x_83) ;  /* 0x00000000007c8947 */ /* 0x000fec0003800000 */
[----:B------:R-:W1:Y:S01]  /*5050*/  LDCU.64 UR8, c[0x4][0x80] ;  /* 0x01001000ff0877ac */ /* 0x000e620008000a00 */
[----:B------:R-:W-:Y:S01]  /*5060*/  MOV R2, 0x0 ;  /* 0x0000000000027802 */ /* 0x000fe20000000f00 */
[----:B------:R-:W-:Y:S02]  /*5070*/  HFMA2 R12, -RZ, RZ, 0, 5.9604644775390625e-08 ;  /* 0x00000001ff0c7431 */ /* 0x000fe400000001ff */
[----:B------:R-:W-:Y:S01]  /*5080*/  IMAD.MOV.U32 R8, RZ, RZ, 0x70 ;  /* 0x00000070ff087424 */ /* 0x000fe200078e00ff */
[----:B------:R2:W3:Y:S01]  /*5090*/  LDC.64 R14, c[0x4][R2] ;  /* 0x01000000020e7b82 */ /* 0x0004e20000000a00 */
[----:B------:R-:W4:Y:S01]  /*50a0*/  LDCU.64 UR6, c[0x4][0x88] ;  /* 0x01001100ff0677ac */ /* 0x000f220008000a00 */
[----:B------:R-:W-:Y:S01]  /*50b0*/  IMAD.MOV.U32 R13, RZ, RZ, RZ ;  /* 0x000000ffff0d7224 */ /* 0x000fe200078e00ff */
[----:B------:R-:W2:Y:S01]  /*50c0*/  LDCU.64 UR4, c[0x4][0x8] ;  /* 0x01000100ff0477ac */ /* 0x000ea20008000a00 */
[----:B-1----:R-:W-:Y:S01]  /*50d0*/  MOV R5, UR9 ;  /* 0x0000000900057c02 */ /* 0x002fe20008000f00 */
[----:B------:R-:W-:Y:S01]  /*50e0*/  IMAD.U32 R4, RZ, RZ, UR8 ;  /* 0x00000008ff047e24 */ /* 0x000fe2000f8e00ff */
[----:B----4-:R-:W-:Y:S01]  /*50f0*/  MOV R7, UR7 ;  /* 0x0000000700077c02 */ /* 0x010fe20008000f00 */
[----:B------:R-:W-:Y:S01]  /*5100*/  IMAD.U32 R6, RZ, RZ, UR6 ;  /* 0x00000006ff067e24 */ /* 0x000fe2000f8e00ff */
[----:B--2---:R-:W-:Y:S01]  /*5110*/  MOV R11, UR5 ;  /* 0x00000005000b7c02 */ /* 0x004fe20008000f00 */
[----:B------:R-:W-:Y:S02]  /*5120*/  IMAD.U32 R10, RZ, RZ, UR4 ;  /* 0x00000004ff0a7e24 */ /* 0x000fe4000f8e00ff */
[----:B------:R-:W-:Y:S07]  /*5130*/  LEPC R20, `(.L_x_84) ;  /* 0x000000001014794e */ /* 0x000fee0000000000 */
[----:B---3-5:R-:W-:Y:S05]  /*5140*/  CALL.ABS.NOINC R14 ;  /* 0x000000000e007343 */ /* 0x028fea0003c00000 */
.L_x_84:
[----:B------:R-:W1:Y:S01]  /*5150*/  LDCU.64 UR8, c[0x4][0x80] ;  /* 0x01001000ff0877ac */ /* 0x000e620008000a00 */
[----:B------:R-:W2:Y:S01]  /*5160*/  LDC.64 R2, c[0x4][R2] ;  /* 0x0100000002027b82 */ /* 0x000ea20000000a00 */
[----:B------:R-:W-:Y:S02]  /*5170*/  HFMA2 R12, -RZ, RZ, 0, 5.9604644775390625e-08 ;  /* 0x00000001ff0c7431 */ /* 0x000fe400000001ff */
[----:B------:R-:W-:Y:S02]  /*5180*/  IMAD.MOV.U32 R8, RZ, RZ, 0x70 ;  /* 0x00000070ff087424 */ /* 0x000fe400078e00ff */
[----:B------:R-:W-:Y:S01]  /*5190*/  IMAD.MOV.U32 R13, RZ, RZ, RZ ;  /* 0x000000ffff0d7224 */ /* 0x000fe200078e00ff */
[----:B------:R-:W3:Y:S01]  /*51a0*/  LDCU.64 UR6, c[0x4][0x88] ;  /* 0x01001100ff0677ac */ /* 0x000ee20008000a00 */
[----:B------:R-:W4:Y:S01]  /*51b0*/  LDCU.64 UR4, c[0x4][0x8] ;  /* 0x01000100ff0477ac */ /* 0x000f220008000a00 */
[----:B-1----:R-:W-:Y:S02]  /*51c0*/  MOV R4, UR8 ;  /* 0x0000000800047c02 */ /* 0x002fe40008000f00 */
[----:B------:R-:W-:Y:S02]  /*51d0*/  MOV R5, UR9 ;  /* 0x0000000900057c02 */ /* 0x000fe40008000f00 */
[----:B---3--:R-:W-:Y:S01]  /*51e0*/  MOV R7, UR7 ;  /* 0x0000000700077c02 */ /* 0x008fe20008000f00 */
[----:B------:R-:W-:Y:S01]  /*51f0*/  IMAD.U32 R6, RZ, RZ, UR6 ;  /* 0x00000006ff067e24 */ /* 0x000fe2000f8e00ff */
[----:B----4-:R-:W-:Y:S01]  /*5200*/  MOV R11, UR5 ;  /* 0x00000005000b7c02 */ /* 0x010fe20008000f00 */
[----:B------:R-:W-:Y:S02]  /*5210*/  IMAD.U32 R10, RZ, RZ, UR4 ;  /* 0x00000004ff0a7e24 */ /* 0x000fe4000f8e00ff */
[----:B------:R-:W-:Y:S07]  /*5220*/  LEPC R20, `(.L_x_83) ;  /* 0x000000001014794e */ /* 0x000fee0000000000 */
[----:B--2---:R-:W-:Y:S05]  /*5230*/  CALL.ABS.NOINC R2 ;  /* 0x0000000002007343 */ /* 0x004fea0003c00000 */
.L_x_83:
[----:B------:R-:W-:Y:S05]  /*5240*/  BSYNC.RECONVERGENT B6 ;  /* 0x0000000000067941 */ /* 0x000fea0003800200 */
.L_x_82:
[C---:B------:R-:W-:Y:S02]  /*5250*/  ISETP.NE.U32.AND P2, PT, R188.reuse, RZ, PT ;  /* 0x000000ffbc00720c */ /* 0x040fe40003f45070 */
[----:B------:R-:W-:Y:S02]  /*5260*/  ISETP.NE.U32.AND P0, PT, RZ, UR38, PT ;  /* 0x00000026ff007c0c */ /* 0x000fe4000bf05070 */
[C---:B------:R-:W-:Y:S02]  /*5270*/  ISETP.NE.AND.EX P2, PT, R189.reuse, RZ, PT, P2 ;  /* 0x000000ffbd00720c */ /* 0x040fe40003f45320 */
[----:B------:R-:W-:Y:S02]  /*5280*/  ISETP.NE.U32.AND P4, PT, R188, RZ, PT ;  /* 0x000000ffbc00720c */ /* 0x000fe40003f85070 */
[----:B------:R-:W-:Y:S02]  /*5290*/  ISETP.NE.AND.EX P0, PT, RZ, UR39, PT, P0 ;  /* 0x00000027ff007c0c */ /* 0x000fe4000bf05300 */
[----:B------:R-:W-:Y:S02]  /*52a0*/  ISETP.NE.U32.AND P1, PT, R184, RZ, PT ;  /* 0x000000ffb800720c */ /* 0x000fe40003f25070 */
[----:B------:R-:W-:Y:S02]  /*52b0*/  ISETP.NE.U32.AND P3, PT, RZ, UR38, PT ;  /* 0x00000026ff007c0c */ /* 0x000fe4000bf65070 */
[----:B------:R-:W-:Y:S03]  /*52c0*/  ISETP.NE.AND.EX P4, PT, R189, RZ, P0, P4 ;  /* 0x000000ffbd00720c */ /* 0x000fe60000785340 */
[----:B------:R-:W-:Y:S10]  /*52d0*/  @!P2 BRA `(.L_x_85) ;  /* 0x00000000002ca947 */ /* 0x000ff40003800000 */
[----:B------:R-:W-:Y:S01]  /*52e0*/  ISETP.NE.U32.AND P0, PT, R186, RZ, PT ;  /* 0x000000ffba00720c */ /* 0x000fe20003f05070 */
[----:B------:R-:W-:Y:S03]  /*52f0*/  IMAD.MOV.U32 R192, RZ, RZ, 0x1 ;  /* 0x00000001ffc07424 */ /* 0x000fe600078e00ff */
[----:B------:R-:W-:Y:S11]  /*5300*/  ISETP.NE.AND.EX P0, PT, R187, RZ, PT, P0 ;  /* 0x000000ffbb00720c */ /* 0x000ff60003f05300 */
[----:B------:R-:W-:Y:S02]  /*5310*/  @!UPT UIADD3 URZ, UPT, UPT, URZ, URZ, URZ ;  /* 0x000000fffffff290 */ /* 0x000fe4000fffe0ff */
[----:B------:R-:W1:Y:S01]  /*5320*/  @P0 LDC.64 R2, c[0x0][0x888] ;  /* 0x00022200ff020b82 */ /* 0x000e620000000a00 */
[----:B------:R-:W-:Y:S04]  /*5330*/  @P0 IMAD R0, R188, UR44, RZ ;  /* 0x0000002cbc000c24 */ /* 0x000fe8000f8e02ff */
[----:B-1----:R-:W-:Y:S04]  /*5340*/  @P0 IMAD.WIDE R2, R0, 0x4, R2 ;  /* 0x0000000400020825 */ /* 0x002fe800078e0202 */
[----:B------:R-:W-:Y:S01]  /*5350*/  HFMA2 R0, -RZ, RZ, 0, 5.9604644775390625e-08 ;  /* 0x00000001ff007431 */ /* 0x000fe200000001ff */
[----:B-----5:R1:W5:Y:S04]  /*5360*/  @P0 LDG.E R143, desc[UR46][R2.64] ;  /* 0x0000002e028f0981 */ /* 0x020368000c1e1900 */
[----:B------:R-:W-:Y:S01]  /*5370*/  @!P0 PRMT R192, R0, 0x7610, R192 ;  /* 0x0000761000c08816 */ /* 0x000fe200000000c0 */
[----:B-1----:R-:W2:Y:S06]  /*5380*/  @!P0 LDC R143, c[0x0][0x880] ;  /* 0x00022000ff8f8b82 */ /* 0x002eac0000000800 */
.L_x_85:
[----:B------:R-:W-:Y:S02]  /*5390*/  ISETP.NE.AND.EX P1, PT, R185, RZ, PT, P1 ;  /* 0x000000ffb900720c */ /* 0x000fe40003f25310 */
[----:B------:R-:W-:Y:S02]  /*53a0*/  PLOP3.LUT P0, PT, PT, PT, PT, 0x8, 0x80 ;  /* 0x000000000080781c */ /* 0x000fe40003f0e170 */
[----:B------:R-:W-:Y:S02]  /*53b0*/  ISETP.NE.AND.EX P3, PT, RZ, UR39, PT, P3 ;  /* 0x00000027ff007c0c */ /* 0x000fe4000bf65330 */
[----:B------:R-:W-:Y:S07]  /*53c0*/  @!P4 PLOP3.LUT P0, PT, P2, PT, PT, 0x80, 0x8 ;  /* 0x000000000008c81c */ /* 0x000fee000170f070 */
[----:B------:R-:W-:Y:S06]  /*53d0*/  @!P1 BRA `(.L_x_86) ;  /* 0x0000000000209947 */ /* 0x000fec0003800000 */
[----:B------:R-:W-:Y:S04]  /*53e0*/  ISETP.NE.U32.AND P1, PT, R182, RZ, PT ;  /* 0x000000ffb600720c */ /* 0x000fe80003f25070 */
[----:B------:R-:W-:Y:S11]  /*53f0*/  ISETP.NE.AND.EX P1, PT, R183, RZ, PT, P1 ;  /* 0x000000ffb700720c */ /* 0x000ff60003f25310 */
[----:B------:R-:W-:Y:S02]  /*5400*/  @!UPT UIADD3 URZ, UPT, UPT, URZ, URZ, URZ ;  /* 0x000000fffffff290 */ /* 0x000fe4000fffe0ff */
[----:B------:R-:W1:Y:S01]  /*5410*/  @P1 LDC.64 R2, c[0x0][0x8a8] ;  /* 0x00022a00ff021b82 */ /* 0x000e620000000a00 */
[----:B------:R-:W-:Y:S04]  /*5420*/  @P1 IMAD R0, R184, UR44, RZ ;  /* 0x0000002cb8001c24 */ /* 0x000fe8000f8e02ff */
[----:B-1----:R-:W-:Y:S05]  /*5430*/  @P1 IMAD.WIDE R2, R0, 0x4, R2 ;  /* 0x0000000400021825 */ /* 0x002fea00078e0202 */
[----:B-----5:R1:W5:Y:S02]  /*5440*/  @P1 LDG.E R141, desc[UR46][R2.64] ;  /* 0x0000002e028d1981 */ /* 0x020364000c1e1900 */
[----:B-1----:R-:W3:Y:S02]  /*5450*/  @!P1 LDC R141, c[0x0][0x8a0] ;  /* 0x00022800ff8d9b82 */ /* 0x002ee40000000800 */
.L_x_86:
[----:B--2--5:R-:W-:Y:S01]  /*5460*/  FSETP.NEU.AND P1, PT, R143, RZ, PT ;  /* 0x000000ff8f00720b */ /* 0x024fe20003f2d000 */
[----:B------:R-:W1:Y:S01]  /*5470*/  LDCU UR4, c[0x0][0x8c8] ;  /* 0x00011900ff0477ac */ /* 0x000e620008000800 */
[----:B------:R-:W-:Y:S02]  /*5480*/  SEL R6, RZ, 0xffffffff, P3 ;  /* 0xffffffffff067807 */ /* 0x000fe40001800000 */
[----:B------:R-:W-:Y:S01]  /*5490*/  @!P4 LOP3.LUT P3, RZ, R192, 0xff, RZ, 0xc0, !PT ;  /* 0x000000ffc0ffc812 */ /* 0x000fe2000786c0ff */
[----:B------:R-:W-:Y:S01]  /*54a0*/  UISETP.NE.U32.AND UP0, UPT, UR42, URZ, UPT ;  /* 0x000000ff2a00728c */ /* 0x000fe2000bf05070 */
[----:B------:R-:W-:Y:S02]  /*54b0*/  @!P4 SEL R3, RZ, 0xffffffff, P1 ;  /* 0xffffffffff03c807 */ /* 0x000fe40000800000 */
[----:B------:R-:W-:Y:S01]  /*54c0*/  LOP3.LUT R204, R204, 0x1, RZ, 0x3c, !PT ;  /* 0x00000001cccc7812 */ /* 0x000fe200078e3cff */
[----:B------:R-:W-:Y:S01]  /*54d0*/  UISETP.NE.AND.EX UP0, UPT, UR43, URZ, UPT, UP0 ;  /* 0x000000ff2b00728c */ /* 0x000fe2000bf05300 */
[----:B------:R-:W-:Y:S04]  /*54e0*/  @P0 SEL R3, R6, R3, !P3 ;  /* 0x0000000306030207 */ /* 0x000fe80005800000 */
[----:B------:R-:W-:Y:S04]  /*54f0*/  @!P4 LOP3.LUT R3, R3, 0x1, RZ, 0xc0, !PT ;  /* 0x000000010303c812 */ /* 0x000fe800078ec0ff */
[----:B------:R-:W-:Y:S01]  /*5500*/  ISETP.NE.U32.OR P5, PT, R3, 0x1, P4 ;  /* 0x000000010300780c */ /* 0x000fe200027a5470 */
[----:B-1----:R-:W-:Y:S03]  /*5510*/  IMAD.U32 R68, RZ, RZ, UR4 ;  /* 0x00000004ff447e24 */ /* 0x002fe6000f8e00ff */
[----:B------:R-:W-:Y:S09]  /*5520*/  P2R R210, PR, RZ, 0x20 ;  /* 0x00000020ffd27803 */ /* 0x000ff20000000000 */
[----:B------:R-:W-:Y:S01]  /*5530*/  @P5 SHF.L.U32 R7, R204, 0x1f, RZ ;  /* 0x0000001fcc075819 */ /* 0x000fe200000006ff */
[----:B------:R-:W-:Y:S06]  /*5540*/  BRA.U !UP0, `(.L_x_87) ;  /* 0x00000001084c7547 */ /* 0x000fec000b800000 */
[----:B------:R-:W-:Y:S01]  /*5550*/  ISETP.LE.AND P0, PT, R137, UR49, PT ;  /* 0x0000003189007c0c */ /* 0x000fe2000bf03270 */
[----:B------:R-:W-:Y:S02]  /*5560*/  VIADD R0, R140, UR50 ;  /* 0x000000328c007c36 */ /* 0x000fe40008000000 */
[----:B------:R-:W-:Y:S02]  /*5570*/  IMAD.U32 R8, RZ, RZ, UR50 ;  /* 0x00000032ff087e24 */ /* 0x000fe4000f8e00ff */
[----:B------:R-:W-:Y:S01]  /*5580*/  IMAD.MOV.U32 R68, RZ, RZ, RZ ;  /* 0x000000ffff447224 */ /* 0x000fe200078e00ff */
[----:B------:R-:W-:Y:S11]  /*5590*/  ISETP.GE.OR P0, PT, R0, UR36, P0 ;  /* 0x0000002400007c0c */ /* 0x000ff60008706670 */
[----:B------:R-:W-:Y:S02]  /*55a0*/  @!UPT UIADD3 URZ, UPT, UPT, URZ, URZ, URZ ;  /* 0x000000fffffff290 */ /* 0x000fe4000fffe0ff */
[----:B------:R-:W-:Y:S01]  /*55b0*/  @!P0 IADD3 R2, P3, PT, R140, UR50, RZ ;  /* 0x000000328c028c10 */ /* 0x000fe2000ff7e0ff */
[----:B------:R-:W1:Y:S01]  /*55c0*/  @!P0 LDC.64 R4, c[0x0][0x8d0] ;  /* 0x00023400ff048b82 */ /* 0x000e620000000a00 */
[----:B------:R-:W-:Y:S02]  /*55d0*/  VOTEU.ALL UP0, P0 ;  /* 0x0000000000ff7886 */ /* 0x000fe40000000000 */
[----:B------:R-:W-:Y:S03]  /*55e0*/  @!P0 LEA.HI.X.SX32 R3, R8, RZ, 0x1, P3 ;  /* 0x000000ff08038211 */ /* 0x000fe600018f0eff */
[----:B------:R-:W-:Y:S06]  /*55f0*/  @!UP0 USHF.R.S32.HI UR4, URZ, 0x1f, UR44 ;  /* 0x0000001fff048899 */ /* 0x000fec000801142c */
[C---:B-1----:R-:W-:Y:S02]  /*5600*/  @!P0 IMAD R8, R4.reuse, UR4, RZ ;  /* 0x0000000404088c24 */ /* 0x042fe4000f8e02ff */
[----:B------:R-:W-:Y:S04]  /*5610*/  @!P0 IMAD.WIDE.U32 R2, R4, UR44, R2 ;  /* 0x0000002c04028c25 */ /* 0x000fe8000f8e0002 */
[----:B------:R-:W-:Y:S01]  /*5620*/  @!P0 IMAD R8, R5, UR44, R8 ;  /* 0x0000002c05088c24 */ /* 0x000fe2000f8e0208 */
[C---:B------:R-:W-:Y:S04]  /*5630*/  @!P0 LEA R10, P3, R2.reuse, UR42, 0x1 ;  /* 0x0000002a020a8c11 */ /* 0x040fe8000f8608ff */
[----:B------:R-:W-:Y:S04]  /*5640*/  @!P0 IADD3 R5, PT, PT, R3, R8, RZ ;  /* 0x0000000803058210 */ /* 0x000fe80007ffe0ff */
[----:B------:R-:W-:Y:S05]  /*5650*/  @!P0 LEA.HI.X R11, R2, UR43, R5, 0x1, P3 ;  /* 0x0000002b020b8c11 */ /* 0x000fea00098f0c05 */
[----:B------:R-:W2:Y:S02]  /*5660*/  @!P0 LDG.E.U16 R10, desc[UR46][R10.64] ;  /* 0x0000002e0a0a8981 */ /* 0x000ea4000c1e1500 */
[----:B--2---:R-:W-:Y:S07]  /*5670*/  @!P0 SHF.L.U32 R68, R10, 0x10, RZ ;  /* 0x000000100a448819 */ /* 0x004fee00000006ff */
.L_x_87:
[----:B------:R-:W1:Y:S01]  /*5680*/  @P5 SYNCS.PHASECHK.TRANS64.TRYWAIT P3, [UR41+0x30], R7 ;  /* 0x00003007ff0055a7 */ /* 0x000e620008061129 */
[----:B------:R-:W-:Y:S01]  /*5690*/  IMAD.SHL.U32 R219, R197, 0x2, RZ ;  /* 0x00000002c5db7824 */ /* 0x000fe200078e00ff */
[----:B------:R-:W-:Y:S01]  /*56a0*/  LEA R147, R181, UR41, 0x3 ;  /* 0x00000029b5937c11 */ /* 0x000fe2000f8e18ff */
[----:B------:R-:W-:Y:S01]  /*56b0*/  IMAD.SHL.U32 R221, R205, 0x10, RZ ;  /* 0x00000010cddd7824 */ /* 0x000fe200078e00ff */
[----:B------:R-:W-:Y:S01]  /*56c0*/  SHF.L.U32 R0, R203, 0x1f, RZ ;  /* 0x0000001fcb007819 */ /* 0x000fe200000006ff */
[----:B------:R-:W-:Y:S01]  /*56d0*/  IMAD.MOV.U32 R224, RZ, RZ, -0x10 ;  /* 0xfffffff0ffe07424 */ /* 0x000fe200078e00ff */
[----:B------:R-:W-:Y:S01]  /*56e0*/  SEL R3, RZ, 0xffffffff, P1 ;  /* 0xffffffffff037807 */ /* 0x000fe20000800000 */
[----:B------:R-:W-:Y:S01]  /*56f0*/  IMAD.SHL.U32 R222, R206, 0x10, RZ ;  /* 0x00000010cede7824 */ /* 0x000fe200078e00ff */
[----:B------:R-:W-:Y:S01]  /*5700*/  LOP3.LUT P1, R211, R192, 0xff, RZ, 0xc0, !PT ;  /* 0x000000ffc0d37812 */ /* 0x000fe2000782c0ff */
[----:B------:R-:W-:Y:S01]  /*5710*/  IMAD.MOV.U32 R223, RZ, RZ, 0x1 ;  /* 0x00000001ffdf7424 */ /* 0x000fe200078e00ff */
[----:B------:R-:W-:Y:S01]  /*5720*/  BSSY B1, `(.L_x_88) ;  /* 0x0000046000017945 */ /* 0x000fe20003800000 */
[----:B------:R-:W-:Y:S01]  /*5730*/  IMAD R146, R181, 0x100, R144 ;  /* 0x00000100b5927824 */ /* 0x000fe200078e0290 */
[----:B------:R-:W-:Y:S01]  /*5740*/  @P2 SEL R3, R6, R3, !P1 ;  /* 0x0000000306032207 */ /* 0x000fe20004800000 */
[----:B------:R-:W-:Y:S01]  /*5750*/  IMAD.MOV.U32 R220, RZ, RZ, RZ ;  /* 0x000000ffffdc7224 */ /* 0x000fe200078e00ff */
[----:B------:R-:W-:Y:S02]  /*5760*/  CS2R R150, SRZ ;  /* 0x0000000000967805 */ /* 0x000fe4000001ff00 */
[----:B------:R-:W-:Y:S01]  /*5770*/  CS2R R148, SRZ ;  /* 0x0000000000947805 */ /* 0x000fe2000001ff00 */
[----:B------:R2:W4:Y:S01]  /*5780*/  SYNCS.PHASECHK.TRANS64.TRYWAIT P0, [R147+URZ+0xa0], R0 ;  /* 0x0000a000930075a7 */ /* 0x00052200080011ff */
[----:B------:R-:W-:Y:S02]  /*5790*/  LOP3.LUT R3, R3, 0x1, RZ, 0xc0, !PT ;  /* 0x0000000103037812 */ /* 0x000fe400078ec0ff */
[----:B------:R-:W-:Y:S02]  /*57a0*/  CS2R R154, SRZ ;  /* 0x00000000009a7805 */ /* 0x000fe4000001ff00 */
[----:B------:R-:W-:Y:S02]  /*57b0*/  CS2R R152, SRZ ;  /* 0x0000000000987805 */ /* 0x000fe4000001ff00 */
[----:B------:R-:W-:Y:S02]  /*57c0*/  CS2R R158, SRZ ;  /* 0x00000000009e7805 */ /* 0x000fe4000001ff00 */
[----:B------:R-:W-:Y:S01]  /*57d0*/  ISETP.NE.U32.AND P1, PT, R3, 0x1, PT ;  /* 0x000000010300780c */ /* 0x000fe20003f25070 */
[----:B------:R-:W-:Y:S01]  /*57e0*/  VIADD R3, R219, UR41 ;  /* 0x00000029db037c36 */ /* 0x000fe20008000000 */
[----:B------:R-:W-:Y:S02]  /*57f0*/  CS2R R156, SRZ ;  /* 0x00000000009c7805 */ /* 0x000fe4000001ff00 */
[----:B------:R-:W-:Y:S02]  /*5800*/  CS2R R162, SRZ ;  /* 0x0000000000a27805 */ /* 0x000fe4000001ff00 */
[----:B------:R-:W-:Y:S01]  /*5810*/  P2R R225, PR, RZ, 0x2 ;  /* 0x00000002ffe17803 */ /* 0x000fe20000000000 */
[C---:B------:R-:W-:Y:S01]  /*5820*/  IMAD.IADD R215, R3.reuse, 0x1, R221 ;  /* 0x0000000103d77824 */ /* 0x040fe200078e02dd */
[----:B------:R-:W-:Y:S01]  /*5830*/  ISETP.NE.U32.AND P1, PT, R198, 0x1, PT ;  /* 0x00000001c600780c */ /* 0x000fe20003f25070 */
[C---:B------:R-:W-:Y:S01]  /*5840*/  IMAD.IADD R217, R3.reuse, 0x1, R222 ;  /* 0x0000000103d97824 */ /* 0x040fe200078e02de */
[----:B------:R-:W-:Y:S01]  /*5850*/  CS2R R160, SRZ ;  /* 0x0000000000a07805 */ /* 0x000fe2000001ff00 */
[----:B------:R-:W-:Y:S01]  /*5860*/  IMAD.IADD R213, R222, 0x1, R215 ;  /* 0x00000001ded57824 */ /* 0x000fe200078e02d7 */
[----:B------:R-:W-:Y:S02]  /*5870*/  SEL R224, R224, 0x10, !P1 ;  /* 0x00000010e0e07807 */ /* 0x000fe40004800000 */
[----:B------:R-:W-:Y:S02]  /*5880*/  CS2R R166, SRZ ;  /* 0x0000000000a67805 */ /* 0x000fe4000001ff00 */
[----:B------:R-:W-:Y:S02]  /*5890*/  CS2R R164, SRZ ;  /* 0x0000000000a47805 */ /* 0x000fe4000001ff00 */
[----:B------:R-:W-:Y:S02]  /*58a0*/  CS2R R170, SRZ ;  /* 0x0000000000aa7805 */ /* 0x000fe4000001ff00 */
[----:B------:R-:W-:Y:S01]  /*58b0*/  CS2R R168, SRZ ;  /* 0x0000000000a87805 */ /* 0x000fe2000001ff00 */
[----:B------:R-:W-:Y:S01]  /*58c0*/  IMAD.IADD R218, R3, 0x1, R224 ;  /* 0x0000000103da7824 */ /* 0x000fe200078e02e0 */
[----:B------:R-:W-:Y:S01]  /*58d0*/  CS2R R174, SRZ ;  /* 0x0000000000ae7805 */ /* 0x000fe2000001ff00 */
[C---:B------:R-:W-:Y:S01]  /*58e0*/  IMAD.IADD R216, R224.reuse, 0x1, R217 ;  /* 0x00000001e0d87824 */ /* 0x040fe200078e02d9 */
[----:B------:R-:W-:Y:S01]  /*58f0*/  CS2R R172, SRZ ;  /* 0x0000000000ac7805 */ /* 0x000fe2000001ff00 */
[C---:B------:R-:W-:Y:S01]  /*5900*/  IMAD.IADD R214, R224.reuse, 0x1, R215 ;  /* 0x00000001e0d67824 */ /* 0x040fe200078e02d7 */
[----:B------:R-:W-:Y:S02]  /*5910*/  CS2R R178, SRZ ;  /* 0x0000000000b27805 */ /* 0x000fe4000001ff00 */
[----:B------:R-:W-:Y:S01]  /*5920*/  CS2R R176, SRZ ;  /* 0x0000000000b07805 */ /* 0x000fe2000001ff00 */
[----:B------:R-:W-:Y:S01]  /*5930*/  IMAD.IADD R212, R224, 0x1, R213 ;  /* 0x00000001e0d47824 */ /* 0x000fe200078e02d5 */
[----:B-1----:R-:W-:Y:S01]  /*5940*/  @P5 SEL R223, RZ, 0x1, !P3 ;  /* 0x00000001ffdf5807 */ /* 0x002fe20005800000 */
[----:B--2---:R-:W-:Y:S06]  /*5950*/  @!P5 BRA `(.L_x_89) ;  /* 0x000000000088d947 */ /* 0x004fec0003800000 */
[----:B------:R-:W-:Y:S01]  /*5960*/  IMAD.MOV.U32 R151, RZ, RZ, RZ ;  /* 0x000000ffff977224 */ /* 0x000fe200078e00ff */
[----:B------:R-:W-:Y:S01]  /*5970*/  ISETP.NE.AND P1, PT, R223, RZ, PT ;  /* 0x000000ffdf00720c */ /* 0x000fe20003f25270 */
[----:B------:R-:W-:Y:S01]  /*5980*/  BSSY B0, `(.L_x_90) ;  /* 0x0000014000007945 */ /* 0x000fe20003800000 */
[----:B------:R-:W-:Y:S02]  /*5990*/  CS2R R178, SRZ ;  /* 0x0000000000b27805 */ /* 0x000fe4000001ff00 */
        /* <DEDUP_REMOVED lines=13> */
[----:B------:R-:W-:Y:S01]  /*5a70*/  CS2R R148, SRZ ;  /* 0x0000000000947805 */ /* 0x000fe2000001ff00 */
[----:B------:R-:W-:Y:S06]  /*5a80*/  @P1 BRA `(.L_x_91) ;  /* 0x00000000000c1947 */ /* 0x000fec0003800000 */
[----:B------:R-:W-:Y:S04]  /*5a90*/  SHF.L.U32 R3, R204, 0x1f, RZ ;  /* 0x0000001fcc037819 */ /* 0x000fe800000006ff */
[----:B------:R-:W1:Y:S02]  /*5aa0*/  SYNCS.PHASECHK.TRANS64.TRYWAIT P1, [UR41+0x30], R3 ;  /* 0x00003003ff0075a7 */ /* 0x000e640008021129 */
[----:B-1----:R-:W-:Y:S05]  /*5ab0*/  @!P1 BRA `(.L_x_92) ;  /* 0x0000005800dc9947 */ /* 0x002fea0003800000 */
.L_x_91:
[----:B------:R-:W-:Y:S05]  /*5ac0*/  BSYNC B0 ;  /* 0x0000000000007941 */ /* 0x000fea0003800000 */
.L_x_90:
[----:B------:R-:W-:Y:S01]  /*5ad0*/  ISETP.NE.AND P1, PT, R225, RZ, PT ;  /* 0x000000ffe100720c */ /* 0x000fe20003f25270 */
[----:B------:R-:W-:Y:S11]  /*5ae0*/  HFMA2 R220, -RZ, RZ, 0, 5.9604644775390625e-08 ;  /* 0x00000001ffdc7431 */ /* 0x000ff600000001ff */
[----:B------:R-:W-:Y:S01]  /*5af0*/  @!UPT UIADD3 URZ, UPT, UPT, URZ, URZ, URZ ;  /* 0x000000fffffff290 */ /* 0x000fe2000fffe0ff */
[----:B------:R2:W1:Y:S04]  /*5b00*/  @P1 LDS.128 R176, [R219+UR41+0x400] ;  /* 0x00040029dbb01984 */ /* 0x0004680008000c00 */
[----:B------:R2:W1:Y:S04]  /*5b10*/  @P1 LDS.128 R172, [R218+0x400] ;  /* 0x00040000daac1984 */ /* 0x0004680000000c00 */
[----:B------:R2:W1:Y:S04]  /*5b20*/  @P1 LDS.128 R168, [R217+0x400] ;  /* 0x00040000d9a81984 */ /* 0x0004680000000c00 */
[----:B------:R2:W1:Y:S04]  /*5b30*/  @P1 LDS.128 R164, [R216+0x400] ;  /* 0x00040000d8a41984 */ /* 0x0004680000000c00 */
[----:B------:R2:W1:Y:S04]  /*5b40*/  @P1 LDS.128 R160, [R215+0x400] ;  /* 0x00040000d7a01984 */ /* 0x0004680000000c00 */
[----:B------:R2:W1:Y:S04]  /*5b50*/  @P1 LDS.128 R156, [R214+0x400] ;  /* 0x00040000d69c1984 */ /* 0x0004680000000c00 */
[----:B------:R2:W1:Y:S04]  /*5b60*/  @P1 LDS.128 R152, [R213+0x400] ;  /* 0x00040000d5981984 */ /* 0x0004680000000c00 */
[----:B------:R2:W1:Y:S02]  /*5b70*/  @P1 LDS.128 R148, [R212+0x400] ;  /* 0x00040000d4941984 */ /* 0x0004640000000c00 */
.L_x_89:
[----:B------:R-:W-:Y:S05]  /*5b80*/  BSYNC B1 ;  /* 0x0000000000017941 */ /* 0x000fea0003800000 */
.L_x_88:
[----:B-1----:R-:W-:Y:S04]  /*5b90*/  SHF.R.U32.HI R2, RZ, 0x15, R146 ;  /* 0x00000015ff027819 */ /* 0x002fe80000011692 */
[----:B------:R-:W-:Y:S01]  /*5ba0*/  LOP3.LUT P1, RZ, R2, 0x3, R199, 0x48, !PT ;  /* 0x0000000302ff7812 */ /* 0x000fe200078248c7 */
[----:B------:R-:W-:Y:S01]  /*5bb0*/  @!UPT UIADD3 URZ, UPT, UPT, URZ, URZ, URZ ;  /* 0x000000fffffff290 */ /* 0x000fe2000fffe0ff */
[----:B----4-:R-:W-:Y:S11]  /*5bc0*/  @P0 BRA `(.L_x_93) ;  /* 0x0000000000080947 */ /* 0x010ff60003800000 */
[----:B------:R-:W1:Y:S02]  /*5bd0*/  SYNCS.PHASECHK.TRANS64.TRYWAIT P0, [R147+URZ+0xa0], R0 ;  /* 0x0000a000930075a7 */ /* 0x000e6400080011ff */
[----:B-1----:R-:W-:Y:S05]  /*5be0*/  @!P0 BRA `(.L_x_94) ;  /* 0x0000005800a88947 */ /* 0x002fea0003800000 */
.L_x_93:
[----:B------:R-:W-:Y:S05]  /*5bf0*/  @!P1 BRA `(.L_x_95) ;  /* 0x0000000000409947 */ /* 0x000fea0003800000 */
[----:B------:R-:W4:Y:S01]  /*5c00*/  LDCU.64 UR8, c[0x4][0x70] ;  /* 0x01000e00ff0877ac */ /* 0x000f220008000a00 */
[----:B------:R-:W-:Y:S01]  /*5c10*/  MOV R3, 0x0 ;  /* 0x0000000000037802 */ /* 0x000fe20000000f00 */
[----:B------:R-:W-:Y:S02]  /*5c20*/  HFMA2 R12, -RZ, RZ, 0, 5.9604644775390625e-08 ;  /* 0x00000001ff0c7431 */ /* 0x000fe400000001ff */
[----:B------:R-:W-:Y:S02]  /*5c30*/  IMAD.MOV.U32 R8, RZ, RZ, 0x192 ;  /* 0x00000192ff087424 */ /* 0x000fe400078e00ff */
[----:B------:R-:W-:Y:S01]  /*5c40*/  IMAD.MOV.U32 R13, RZ, RZ, RZ ;  /* 0x000000ffff0d7224 */ /* 0x000fe200078e00ff */
[----:B------:R-:W5:Y:S01]  /*5c50*/  LDCU.64 UR6, c[0x4][0x78] ;  /* 0x01000f00ff0677ac */ /* 0x000f620008000a00 */
[----:B------:R-:W1:Y:S01]  /*5c60*/  LDC.64 R2, c[0x4][R3] ;  /* 0x0100000003027b82 */ /* 0x000e620000000a00 */
[----:B------:R-:W2:Y:S01]  /*5c70*/  LDCU.64 UR4, c[0x4][0x10] ;  /* 0x01000200ff0477ac */ /* 0x000ea20008000a00 */
[----:B----4-:R-:W-:Y:S01]  /*5c80*/  MOV R5, UR9 ;  /* 0x0000000900057c02 */ /* 0x010fe20008000f00 */
[----:B------:R-:W-:Y:S01]  /*5c90*/  IMAD.U32 R4, RZ, RZ, UR8 ;  /* 0x00000008ff047e24 */ /* 0x000fe2000f8e00ff */
[----:B-----5:R-:W-:Y:S01]  /*5ca0*/  MOV R7, UR7 ;  /* 0x0000000700077c02 */ /* 0x020fe20008000f00 */
[----:B------:R-:W-:Y:S01]  /*5cb0*/  IMAD.U32 R6, RZ, RZ, UR6 ;  /* 0x00000006ff067e24 */ /* 0x000fe2000f8e00ff */
[----:B--2---:R-:W-:Y:S01]  /*5cc0*/  MOV R11, UR5 ;  /* 0x00000005000b7c02 */ /* 0x004fe20008000f00 */
[----:B------:R-:W-:Y:S02]  /*5cd0*/  IMAD.U32 R10, RZ, RZ, UR4 ;  /* 0x00000004ff0a7e24 */ /* 0x000fe4000f8e00ff */
[----:B------:R-:W-:Y:S07]  /*5ce0*/  LEPC R20, `(.L_x_95) ;  /* 0x000000001014794e */ /* 0x000fee0000000000 */
[----:B-1-3--:R-:W-:Y:S05]  /*5cf0*/  CALL.ABS.NOINC R2 ;  /* 0x0000000002007343 */ /* 0x00afea0003c00000 */
.L_x_95:
[----:B------:R-:W-:Y:S01]  /*5d00*/  SHF.L.U32 R142, R176, 0x10, RZ ;  /* 0x00000010b08e7819 */ /* 0x000fe200000006ff */
[----:B------:R-:W-:Y:S05]  /*5d10*/  WARPSYNC.ALL ;  /* 0x0000000000007948 */ /* 0x000fea0003800000 */
[----:B------:R-:W-:Y:S01]  /*5d20*/  R2UR UR4, R146 ;  /* 0x00000000920472ca */ /* 0x000fe200000e0000 */
[----:B------:R-:W-:Y:S01]  /*5d30*/  BSSY.RECONVERGENT B0, `(.L_x_96) ;  /* 0x00000fc000007945 */ /* 0x000fe20003800200 */
[----:B------:R-:W-:Y:S02]  /*5d40*/  LOP3.LUT R145, R176, 0xffff0000, RZ, 0xc0, !PT ;  /* 0xffff0000b0917812 */ /* 0x000fe400078ec0ff */
[----:B------:R-:W-:Y:S09]  /*5d50*/  ISETP.NE.AND P0, PT, R207, RZ, PT ;  /* 0x000000ffcf00720c */ /* 0x000ff20003f05270 */
[----:B------:R-:W1:Y:S02]  /*5d60*/  LDTM.x64 R4, tmem[UR4] ;  /* 0x00000004000479ee */ /* 0x000e640008340000 */
[--C-:B-1-3--:R-:W-:Y:S01]  /*5d70*/  FFMA R0, R141, R4, R68.reuse ;  /* 0x000000048d007223 */ /* 0x10afe20000000044 */
[----:B------:R-:W-:Y:S01]  /*5d80*/  SHF.L.U32 R4, R177, 0x10, RZ ;  /* 0x00000010b1047819 */ /* 0x000fe200000006ff */
[C-C-:B------:R-:W-:Y:S01]  /*5d90*/  FFMA R2, R141.reuse, R5, R68.reuse ;  /* 0x000000058d027223 */ /* 0x140fe20000000044 */
[----:B------:R-:W-:Y:S01]  /*5da0*/  SHF.L.U32 R5, R178, 0x10, RZ ;  /* 0x00000010b2057819 */ /* 0x000fe200000006ff */
[--C-:B------:R-:W-:Y:S01]  /*5db0*/  FFMA R3, R141, R6, R68.reuse ;  /* 0x000000068d037223 */ /* 0x100fe20000000044 */
[----:B------:R-:W-:Y:S01]  /*5dc0*/  LOP3.LUT R6, R177, 0xffff0000, RZ, 0xc0, !PT ;  /* 0xffff0000b1067812 */ /* 0x000fe200078ec0ff */
[C-C-:B------:R-:W-:Y:S01]  /*5dd0*/  FFMA R69, R141.reuse, R7, R68.reuse ;  /* 0x000000078d457223 */ /* 0x140fe20000000044 */
[----:B------:R-:W-:Y:S01]  /*5de0*/  SHF.L.U32 R7, R172, 0x10, RZ ;  /* 0x00000010ac077819 */ /* 0x000fe200000006ff */
[--C-:B------:R-:W-:Y:S01]  /*5df0*/  FFMA R70, R141, R8, R68.reuse ;  /* 0x000000088d467223 */ /* 0x100fe20000000044 */
[----:B------:R-:W-:Y:S01]  /*5e00*/  LOP3.LUT R8, R175, 0xffff0000, RZ, 0xc0, !PT ;  /* 0xffff0000af087812 */ /* 0x000fe200078ec0ff */
[C-C-:B------:R-:W-:Y:S01]  /*5e10*/  FFMA R71, R141.reuse, R9, R68.reuse ;  /* 0x000000098d477223 */ /* 0x140fe20000000044 */
        /* <DEDUP_REMOVED lines=57> */
[----:B------:R-:W-:Y:S01]  /*61b0*/  FFMA R129, R141, R67, R68 ;  /* 0x000000438d817223 */ /* 0x000fe20000000044 */
[C---:B------:R-:W-:Y:S01]  /*61c0*/  FFMA R0, R143.reuse, R142, R0 ;  /* 0x0000008e8f007223 */ /* 0x040fe20000000000 */
[C---:B------:R-:W-:Y:S01]  /*61d0*/  FFMA R2, R143.reuse, R145, R2 ;  /* 0x000000918f027223 */ /* 0x040fe20000000002 */
[C---:B------:R-:W-:Y:S01]  /*61e0*/  FFMA R3, R143.reuse, R4, R3 ;  /* 0x000000048f037223 */ /* 0x040fe20000000003 */
[----:B------:R-:W-:Y:S01]  /*61f0*/  LOP3.LUT R4, R178, 0xffff0000, RZ, 0xc0, !PT ;  /* 0xffff0000b2047812 */ /* 0x000fe200078ec0ff */
[----:B------:R-:W-:Y:S01]  /*6200*/  FFMA R69, R143, R6, R69 ;  /* 0x000000068f457223 */ /* 0x000fe20000000045 */
[----:B------:R-:W-:Y:S01]  /*6210*/  LOP3.LUT R6, R179, 0xffff0000, RZ, 0xc0, !PT ;  /* 0xffff0000b3067812 */ /* 0x000fe200078ec0ff */
[----:B------:R-:W-:Y:S01]  /*6220*/  FFMA R70, R143, R5, R70 ;  /* 0x000000058f467223 */ /* 0x000fe20000000046 */
[----:B------:R-:W-:Y:S01]  /*6230*/  SHF.L.U32 R5, R179, 0x10, RZ ;  /* 0x00000010b3057819 */ /* 0x000fe200000006ff */
[C---:B------:R-:W-:Y:S01]  /*6240*/  FFMA R71, R143.reuse, R4, R71 ;  /* 0x000000048f477223 */ /* 0x040fe20000000047 */
[----:B------:R-:W-:Y:S02]  /*6250*/  LOP3.LUT R4, R172, 0xffff0000, RZ, 0xc0, !PT ;  /* 0xffff0000ac047812 */ /* 0x000fe400078ec0ff */
[----:B------:R-:W-:Y:S01]  /*6260*/  F2FP.BF16.F32.PACK_AB R228, R2, R0 ;  /* 0x0000000002e4723e */ /* 0x000fe200000010ff */
[----:B------:R-:W-:Y:S01]  /*6270*/  FFMA R72, R143, R5, R72 ;  /* 0x000000058f487223 */ /* 0x000fe20000000048 */
[----:B------:R-:W-:Y:S01]  /*6280*/  SHF.L.U32 R5, R173, 0x10, RZ ;  /* 0x00000010ad057819 */ /* 0x000fe200000006ff */
[C---:B------:R-:W-:Y:S01]  /*6290*/  FFMA R73, R143.reuse, R6, R73 ;  /* 0x000000068f497223 */ /* 0x040fe20000000049 */
[C---:B------:R-:W-:Y:S01]  /*62a0*/  LOP3.LUT R6, R174.reuse, 0xffff0000, RZ, 0xc0, !PT ;  /* 0xffff0000ae067812 */ /* 0x040fe200078ec0ff */
[----:B------:R-:W-:Y:S01]  /*62b0*/  FFMA R74, R143, R7, R74 ;  /* 0x000000078f4a7223 */ /* 0x000fe2000000004a */
[----:B------:R-:W-:Y:S01]  /*62c0*/  SHF.L.U32 R7, R175, 0x10, RZ ;  /* 0x00000010af077819 */ /* 0x000fe200000006ff */
[----:B------:R-:W-:Y:S01]  /*62d0*/  FFMA R75, R143, R4, R75 ;  /* 0x000000048f4b7223 */ /* 0x000fe2000000004b */
[----:B------:R-:W-:Y:S01]  /*62e0*/  LOP3.LUT R4, R173, 0xffff0000, RZ, 0xc0, !PT ;  /* 0xffff0000ad047812 */ /* 0x000fe200078ec0ff */
[----:B------:R-:W-:Y:S01]  /*62f0*/  FFMA R76, R143, R5, R76 ;  /* 0x000000058f4c7223 */ /* 0x000fe2000000004c */
[----:B------:R-:W-:Y:S02]  /*6300*/  SHF.L.U32 R5, R174, 0x10, RZ ;  /* 0x00000010ae057819 */ /* 0x000fe400000006ff */
[----:B------:R-:W-:Y:S01]  /*6310*/  F2FP.BF16.F32.PACK_AB R229, R69, R3 ;  /* 0x0000000345e5723e */ /* 0x000fe200000010ff */
[C---:B------:R-:W-:Y:S01]  /*6320*/  FFMA R77, R143.reuse, R4, R77 ;  /* 0x000000048f4d7223 */ /* 0x040fe2000000004d */
[C---:B------:R-:W-:Y:S01]  /*6330*/  SHF.L.U32 R4, R168.reuse, 0x10, RZ ;  /* 0x00000010a8047819 */ /* 0x040fe200000006ff */
[----:B------:R-:W-:Y:S01]  /*6340*/  FFMA R78, R143, R5, R78 ;  /* 0x000000058f4e7223 */ /* 0x000fe2000000004e */
[----:B------:R-:W-:Y:S01]  /*6350*/  SHF.L.U32 R5, R169, 0x10, RZ ;  /* 0x00000010a9057819 */ /* 0x000fe200000006ff */
[C---:B------:R-:W-:Y:S01]  /*6360*/  FFMA R79, R143.reuse, R6, R79 ;  /* 0x000000068f4f7223 */ /* 0x040fe2000000004f */
[----:B------:R-:W-:Y:S01]  /*6370*/  LOP3.LUT R6, R168, 0xffff0000, RZ, 0xc0, !PT ;  /* 0xffff0000a8067812 */ /* 0x000fe200078ec0ff */
[----:B------:R-:W-:Y:S01]  /*6380*/  FFMA R80, R143, R7, R80 ;  /* 0x000000078f507223 */ /* 0x000fe20000000050 */
[----:B------:R-:W-:Y:S01]  /*6390*/  SHF.L.U32 R7, R171, 0x10, RZ ;  /* 0x00000010ab077819 */ /* 0x000fe200000006ff */
[----:B------:R-:W-:Y:S01]  /*63a0*/  FFMA R81, R143, R8, R81 ;  /* 0x000000088f517223 */ /* 0x000fe20000000051 */
[----:B------:R-:W-:Y:S01]  /*63b0*/  LOP3.LUT R8, R171, 0xffff0000, RZ, 0xc0, !PT ;  /* 0xffff0000ab087812 */ /* 0x000fe200078ec0ff */
[----:B------:R-:W-:Y:S01]  /*63c0*/  FFMA R82, R143, R4, R82 ;  /* 0x000000048f527223 */ /* 0x000fe20000000052 */
[----:B------:R-:W-:Y:S01]  /*63d0*/  LOP3.LUT R4, R169, 0xffff0000, RZ, 0xc0, !PT ;  /* 0xffff0000a9047812 */ /* 0x000fe200078ec0ff */
[C---:B------:R-:W-:Y:S01]  /*63e0*/  FFMA R83, R143.reuse, R6, R83 ;  /* 0x000000068f537223 */ /* 0x040fe20000000053 */
[C---:B------:R-:W-:Y:S01]  /*63f0*/  LOP3.LUT R6, R170.reuse, 0xffff0000, RZ, 0xc0, !PT ;  /* 0xffff0000aa067812 */ /* 0x040fe200078ec0ff */
[C---:B------:R-:W-:Y:S01]  /*6400*/  FFMA R84, R143.reuse, R5, R84 ;  /* 0x000000058f547223 */ /* 0x040fe20000000054 */
[----:B------:R-:W-:Y:S01]  /*6410*/  SHF.L.U32 R5, R170, 0x10, RZ ;  /* 0x00000010aa057819 */ /* 0x000fe200000006ff */
[----:B------:R-:W-:Y:S01]  /*6420*/  FFMA R85, R143, R4, R85 ;  /* 0x000000048f557223 */ /* 0x000fe20000000055 */
[C---:B------:R-:W-:Y:S02]  /*6430*/  SHF.L.U32 R4, R164.reuse, 0x10, RZ ;  /* 0x00000010a4047819 */ /* 0x040fe400000006ff */
[----:B------:R-:W-:Y:S01]  /*6440*/  F2FP.BF16.F32.PACK_AB R230, R71, R70 ;  /* 0x0000004647e6723e */ /* 0x000fe200000010ff */
[----:B------:R-:W-:Y:S01]  /*6450*/  FFMA R86, R143, R5, R86 ;  /* 0x000000058f567223 */ /* 0x000fe20000000056 */
[----:B------:R-:W-:Y:S01]  /*6460*/  SHF.L.U32 R5, R165, 0x10, RZ ;  /* 0x00000010a5057819 */ /* 0x000fe200000006ff */
[C---:B------:R-:W-:Y:S01]  /*6470*/  FFMA R87, R143.reuse, R6, R87 ;  /* 0x000000068f577223 */ /* 0x040fe20000000057 */
[----:B------:R-:W-:Y:S01]  /*6480*/  LOP3.LUT R6, R164, 0xffff0000, RZ, 0xc0, !PT ;  /* 0xffff0000a4067812 */ /* 0x000fe200078ec0ff */
[----:B------:R-:W-:Y:S01]  /*6490*/  FFMA R88, R143, R7, R88 ;  /* 0x000000078f587223 */ /* 0x000fe20000000058 */
[----:B------:R-:W-:Y:S01]  /*64a0*/  SHF.L.U32 R7, R167, 0x10, RZ ;  /* 0x00000010a7077819 */ /* 0x000fe200000006ff */
[----:B------:R-:W-:Y:S01]  /*64b0*/  FFMA R89, R143, R8, R89 ;  /* 0x000000088f597223 */ /* 0x000fe20000000059 */
[----:B------:R-:W-:Y:S01]  /*64c0*/  F2FP.BF16.F32.PACK_AB R231, R73, R72 ;  /* 0x0000004849e7723e */ /* 0x000fe200000010ff */
[----:B------:R-:W-:Y:S01]  /*64d0*/  FFMA R90, R143, R4, R90 ;  /* 0x000000048f5a7223 */ /* 0x000fe2000000005a */
[----:B------:R-:W-:Y:S01]  /*64e0*/  LOP3.LUT R4, R165, 0xffff0000, RZ, 0xc0, !PT ;  /* 0xffff0000a5047812 */ /* 0x000fe200078ec0ff */
[----:B------:R-:W-:Y:S01]  /*64f0*/  FFMA R91, R143, R6, R91 ;  /* 0x000000068f5b7223 */ /* 0x000fe2000000005b */
[----:B------:R-:W-:Y:S01]  /*6500*/  LOP3.LUT R6, R167, 0xffff0000, RZ, 0xc0, !PT ;  /* 0xffff0000a7067812 */ /* 0x000fe200078ec0ff */
[C---:B------:R-:W-:Y:S01]  /*6510*/  FFMA R92, R143.reuse, R5, R92 ;  /* 0x000000058f5c7223 */ /* 0x040fe2000000005c */
[C---:B------:R-:W-:Y:S01]  /*6520*/  SHF.L.U32 R5, R166.reuse, 0x10, RZ ;  /* 0x00000010a6057819 */ /* 0x040fe200000006ff */
[----:B------:R-:W-:Y:S01]  /*6530*/  FFMA R93, R143, R4, R93 ;  /* 0x000000048f5d7223 */ /* 0x000fe2000000005d */
[----:B------:R-:W-:Y:S01]  /*6540*/  LOP3.LUT R4, R166, 0xffff0000, RZ, 0xc0, !PT ;  /* 0xffff0000a6047812 */ /* 0x000fe200078ec0ff */
[----:B------:R1:W-:Y:S01]  /*6550*/  STS.128 [R219+UR41+0x400], R228 ;  /* 0x000400e4db007988 */ /* 0x0003e20008000c29 */
[----:B------:R-:W-:Y:S01]  /*6560*/  F2FP.BF16.F32.PACK_AB R232, R75, R74 ;  /* 0x0000004a4be8723e */ /* 0x000fe200000010ff */
[----:B------:R-:W-:Y:S01]  /*6570*/  FFMA R94, R143, R5, R94 ;  /* 0x000000058f5e7223 */ /* 0x000fe2000000005e */
[----:B------:R-:W-:Y:S01]  /*6580*/  SHF.L.U32 R5, R161, 0x10, RZ ;  /* 0x00000010a1057819 */ /* 0x000fe200000006ff */
[C---:B------:R-:W-:Y:S01]  /*6590*/  FFMA R95, R143.reuse, R4, R95 ;  /* 0x000000048f5f7223 */ /* 0x040fe2000000005f */
[C---:B------:R-:W-:Y:S01]  /*65a0*/  SHF.L.U32 R4, R160.reuse, 0x10, RZ ;  /* 0x00000010a0047819 */ /* 0x040fe200000006ff */
[----:B------:R-:W-:Y:S01]  /*65b0*/  FFMA R96, R143, R7, R96 ;  /* 0x000000078f607223 */ /* 0x000fe20000000060 */
[----:B------:R-:W-:Y:S01]  /*65c0*/  F2FP.BF16.F32.PACK_AB R233, R77, R76 ;  /* 0x0000004c4de9723e */ /* 0x000fe200000010ff */
[C---:B------:R-:W-:Y:S01]  /*65d0*/  FFMA R97, R143.reuse, R6, R97 ;  /* 0x000000068f617223 */ /* 0x040fe20000000061 */
[----:B------:R-:W-:Y:S01]  /*65e0*/  LOP3.LUT R6, R160, 0xffff0000, RZ, 0xc0, !PT ;  /* 0xffff0000a0067812 */ /* 0x000fe200078ec0ff */
[----:B------:R-:W-:Y:S01]  /*65f0*/  FFMA R98, R143, R4, R98 ;  /* 0x000000048f627223 */ /* 0x000fe20000000062 */
[----:B------:R-:W-:Y:S02]  /*6600*/  LOP3.LUT R4, R161, 0xffff0000, RZ, 0xc0, !PT ;  /* 0xffff0000a1047812 */ /* 0x000fe400078ec0ff */
[----:B------:R-:W-:Y:S01]  /*6610*/  F2FP.BF16.F32.PACK_AB R234, R79, R78 ;  /* 0x0000004e4fea723e */ /* 0x000fe200000010ff */
[----:B------:R-:W-:Y:S01]  /*6620*/  FFMA R99, R143, R6, R99 ;  /* 0x000000068f637223 */ /* 0x000fe20000000063 */
[----:B------:R-:W-:Y:S01]  /*6630*/  F2FP.BF16.F32.PACK_AB R235, R81, R80 ;  /* 0x0000005051eb723e */ /* 0x000fe200000010ff */
[C---:B------:R-:W-:Y:S01]  /*6640*/  FFMA R100, R143.reuse, R5, R100 ;  /* 0x000000058f647223 */ /* 0x040fe20000000064 */
[C---:B------:R-:W-:Y:S01]  /*6650*/  SHF.L.U32 R5, R162.reuse, 0x10, RZ ;  /* 0x00000010a2057819 */ /* 0x040fe200000006ff */
[----:B------:R-:W-:Y:S01]  /*6660*/  FFMA R101, R143, R4, R101 ;  /* 0x000000048f657223 */ /* 0x000fe20000000065 */
[----:B------:R-:W-:Y:S01]  /*6670*/  LOP3.LUT R6, R162, 0xffff0000, RZ, 0xc0, !PT ;  /* 0xffff0000a2067812 */ /* 0x000fe200078ec0ff */
[----:B------:R3:W-:Y:S01]  /*6680*/  STS.128 [R218+0x400], R232 ;  /* 0x000400e8da007388 */ /* 0x0007e20000000c00 */
[----:B------:R-:W-:Y:S01]  /*6690*/  SHF.L.U32 R7, R163, 0x10, RZ ;  /* 0x00000010a3077819 */ /* 0x000fe200000006ff */
[----:B------:R-:W-:Y:S01]  /*66a0*/  FFMA R102, R143, R5, R102 ;  /* 0x000000058f667223 */ /* 0x000fe20000000066 */
[----:B------:R-:W-:Y:S01]  /*66b0*/  LOP3.LUT R4, R163, 0xffff0000, RZ, 0xc0, !PT ;  /* 0xffff0000a3047812 */ /* 0x000fe200078ec0ff */
[C---:B------:R-:W-:Y:S01]  /*66c0*/  FFMA R103, R143.reuse, R6, R103 ;  /* 0x000000068f677223 */ /* 0x040fe20000000067 */
[C---:B------:R-:W-:Y:S01]  /*66d0*/  SHF.L.U32 R5, R156.reuse, 0x10, RZ ;  /* 0x000000109c057819 */ /* 0x040fe200000006ff */
[----:B------:R-:W-:Y:S01]  /*66e0*/  FFMA R104, R143, R7, R104 ;  /* 0x000000078f687223 */ /* 0x000fe20000000068 */
[----:B------:R-:W-:Y:S01]  /*66f0*/  F2FP.BF16.F32.PACK_AB R236, R83, R82 ;  /* 0x0000005253ec723e */ /* 0x000fe200000010ff */
[----:B------:R-:W-:Y:S01]  /*6700*/  FFMA R105, R143, R4, R105 ;  /* 0x000000048f697223 */ /* 0x000fe20000000069 */
[----:B------:R-:W-:Y:S01]  /*6710*/  F2FP.BF16.F32.PACK_AB R237, R85, R84 ;  /* 0x0000005455ed723e */ /* 0x000fe200000010ff */
[----:B------:R-:W-:Y:S01]  /*6720*/  FFMA R106, R143, R5, R106 ;  /* 0x000000058f6a7223 */ /* 0x000fe2000000006a */
[----:B------:R-:W-:Y:S02]  /*6730*/  F2FP.BF16.F32.PACK_AB R238, R87, R86 ;  /* 0x0000005657ee723e */ /* 0x000fe400000010ff */
[----:B------:R-:W-:Y:S02]  /*6740*/  F2FP.BF16.F32.PACK_AB R239, R89, R88 ;  /* 0x0000005859ef723e */ /* 0x000fe400000010ff */
[----:B------:R-:W-:Y:S02]  /*6750*/  LOP3.LUT R4, R156, 0xffff0000, RZ, 0xc0, !PT ;  /* 0xffff00009c047812 */ /* 0x000fe400078ec0ff */
[C---:B------:R-:W-:Y:S01]  /*6760*/  SHF.L.U32 R7, R157.reuse, 0x10, RZ ;  /* 0x000000109d077819 */ /* 0x040fe200000006ff */
[----:B------:R4:W-:Y:S01]  /*6770*/  STS.128 [R217+0x400], R236 ;  /* 0x000400ecd9007388 */ /* 0x0009e20000000c00 */
[----:B------:R-:W-:Y:S01]  /*6780*/  LOP3.LUT R6, R157, 0xffff0000, RZ, 0xc0, !PT ;  /* 0xffff00009d067812 */ /* 0x000fe200078ec0ff */
[C---:B------:R-:W-:Y:S01]  /*6790*/  FFMA R107, R143.reuse, R4, R107 ;  /* 0x000000048f6b7223 */ /* 0x040fe2000000006b */
[C---:B------:R-:W-:Y:S01]  /*67a0*/  SHF.L.U32 R4, R158.reuse, 0x10, RZ ;  /* 0x000000109e047819 */ /* 0x040fe200000006ff */
[----:B------:R-:W-:Y:S01]  /*67b0*/  FFMA R108, R143, R7, R108 ;  /* 0x000000078f6c7223 */ /* 0x000fe2000000006c */
[----:B------:R-:W-:Y:S01]  /*67c0*/  SHF.L.U32 R5, R159, 0x10, RZ ;  /* 0x000000109f057819 */ /* 0x000fe200000006ff */
[C---:B------:R-:W-:Y:S01]  /*67d0*/  FFMA R109, R143.reuse, R6, R109 ;  /* 0x000000068f6d7223 */ /* 0x040fe2000000006d */
[----:B------:R-:W-:Y:S01]  /*67e0*/  LOP3.LUT R6, R158, 0xffff0000, RZ, 0xc0, !PT ;  /* 0xffff00009e067812 */ /* 0x000fe200078ec0ff */
[----:B------:R-:W-:Y:S01]  /*67f0*/  FFMA R110, R143, R4, R110 ;  /* 0x000000048f6e7223 */ /* 0x000fe2000000006e */
[----:B------:R-:W-:Y:S02]  /*6800*/  LOP3.LUT R4, R159, 0xffff0000, RZ, 0xc0, !PT ;  /* 0xffff00009f047812 */ /* 0x000fe400078ec0ff */
[----:B------:R-:W-:Y:S01]  /*6810*/  SHF.L.U32 R7, R153, 0x10, RZ ;  /* 0x0000001099077819 */ /* 0x000fe200000006ff */
[C---:B------:R-:W-:Y:S01]  /*6820*/  FFMA R111, R143.reuse, R6, R111 ;  /* 0x000000068f6f7223 */ /* 0x040fe2000000006f */
[C---:B------:R-:W-:Y:S01]  /*6830*/  LOP3.LUT R6, R152.reuse, 0xffff0000, RZ, 0xc0, !PT ;  /* 0xffff000098067812 */ /* 0x040fe200078ec0ff */
[C---:B------:R-:W-:Y:S01]  /*6840*/  FFMA R112, R143.reuse, R5, R112 ;  /* 0x000000058f707223 */ /* 0x040fe20000000070 */
[----:B------:R-:W-:Y:S01]  /*6850*/  SHF.L.U32 R5, R152, 0x10, RZ ;  /* 0x0000001098057819 */ /* 0x000fe200000006ff */
[----:B------:R-:W-:Y:S01]  /*6860*/  FFMA R113, R143, R4, R113 ;  /* 0x000000048f717223 */ /* 0x000fe20000000071 */
[----:B------:R-:W-:Y:S02]  /*6870*/  LOP3.LUT R4, R153, 0xffff0000, RZ, 0xc0, !PT ;  /* 0xffff000099047812 */ /* 0x000fe400078ec0ff */
[----:B-1----:R-:W-:Y:S01]  /*6880*/  F2FP.BF16.F32.PACK_AB R228, R91, R90 ;  /* 0x0000005a5be4723e */ /* 0x002fe200000010ff */
[----:B------:R-:W-:Y:S01]  /*6890*/  FFMA R114, R143, R5, R114 ;  /* 0x000000058f727223 */ /* 0x000fe20000000072 */
[----:B------:R-:W-:Y:S01]  /*68a0*/  F2FP.BF16.F32.PACK_AB R229, R93, R92 ;  /* 0x0000005c5de5723e */ /* 0x000fe200000010ff */
[----:B------:R-:W-:Y:S01]  /*68b0*/  FFMA R115, R143, R6, R115 ;  /* 0x000000068f737223 */ /* 0x000fe20000000073 */
[----:B------:R-:W-:Y:S01]  /*68c0*/  F2FP.BF16.F32.PACK_AB R230, R95, R94 ;  /* 0x0000005e5fe6723e */ /* 0x000fe200000010ff */
[----:B------:R-:W-:Y:S01]  /*68d0*/  FFMA R116, R143, R7, R116 ;  /* 0x000000078f747223 */ /* 0x000fe20000000074 */
[----:B------:R-:W-:Y:S01]  /*68e0*/  F2FP.BF16.F32.PACK_AB R231, R97, R96 ;  /* 0x0000006061e7723e */ /* 0x000fe200000010ff */
[----:B------:R-:W-:Y:S01]  /*68f0*/  FFMA R117, R143, R4, R117 ;  /* 0x000000048f757223 */ /* 0x000fe20000000075 */
[C---:B------:R-:W-:Y:S02]  /*6900*/  SHF.L.U32 R5, R154.reuse, 0x10, RZ ;  /* 0x000000109a057819 */ /* 0x040fe400000006ff */
[----:B------:R-:W-:Y:S01]  /*6910*/  LOP3.LUT R4, R154, 0xffff0000, RZ, 0xc0, !PT ;  /* 0xffff00009a047812 */ /* 0x000fe200078ec0ff */
[----:B------:R1:W-:Y:S01]  /*6920*/  STS.128 [R216+0x400], R228 ;  /* 0x000400e4d8007388 */ /* 0x0003e20000000c00 */
[----:B------:R-:W-:Y:S01]  /*6930*/  SHF.L.U32 R7, R155, 0x10, RZ ;  /* 0x000000109b077819 */ /* 0x000fe200000006ff */
[----:B------:R-:W-:Y:S01]  /*6940*/  FFMA R118, R143, R5, R118 ;  /* 0x000000058f767223 */ /* 0x000fe20000000076 */
[----:B------:R-:W-:Y:S01]  /*6950*/  LOP3.LUT R6, R155, 0xffff0000, RZ, 0xc0, !PT ;  /* 0xffff00009b067812 */ /* 0x000fe200078ec0ff */
[----:B------:R-:W-:Y:S01]  /*6960*/  FFMA R119, R143, R4, R119 ;  /* 0x000000048f777223 */ /* 0x000fe20000000077 */
[----:B---3--:R-:W-:Y:S01]  /*6970*/  F2FP.BF16.F32.PACK_AB R232, R99, R98 ;  /* 0x0000006263e8723e */ /* 0x008fe200000010ff */
[----:B------:R-:W-:Y:S01]  /*6980*/  FFMA R120, R143, R7, R120 ;  /* 0x000000078f787223 */ /* 0x000fe20000000078 */
[----:B------:R-:W-:Y:S01]  /*6990*/  F2FP.BF16.F32.PACK_AB R233, R101, R100 ;  /* 0x0000006465e9723e */ /* 0x000fe200000010ff */
[----:B------:R-:W-:Y:S01]  /*69a0*/  FFMA R121, R143, R6, R121 ;  /* 0x000000068f797223 */ /* 0x000fe20000000079 */
[----:B------:R-:W-:Y:S02]  /*69b0*/  F2FP.BF16.F32.PACK_AB R234, R103, R102 ;  /* 0x0000006667ea723e */ /* 0x000fe400000010ff */
[----:B------:R-:W-:Y:S02]  /*69c0*/  F2FP.BF16.F32.PACK_AB R235, R105, R104 ;  /* 0x0000006869eb723e */ /* 0x000fe400000010ff */
[C---:B------:R-:W-:Y:S02]  /*69d0*/  SHF.L.U32 R4, R148.reuse, 0x10, RZ ;  /* 0x0000001094047819 */ /* 0x040fe400000006ff */
[----:B------:R-:W-:Y:S01]  /*69e0*/  LOP3.LUT R6, R148, 0xffff0000, RZ, 0xc0, !PT ;  /* 0xffff000094067812 */ /* 0x000fe200078ec0ff */
[----:B------:R1:W-:Y:S01]  /*69f0*/  STS.128 [R215+0x400], R232 ;  /* 0x000400e8d7007388 */ /* 0x0003e20000000c00 */
[----:B------:R-:W-:Y:S01]  /*6a00*/  SHF.L.U32 R5, R149, 0x10, RZ ;  /* 0x0000001095057819 */ /* 0x000fe200000006ff */
[----:B------:R-:W-:Y:S01]  /*6a10*/  FFMA R122, R143, R4, R122 ;  /* 0x000000048f7a7223 */ /* 0x000fe2000000007a */
[----:B----4-:R-:W-:Y:S01]  /*6a20*/  F2FP.BF16.F32.PACK_AB R236, R107, R106 ;  /* 0x0000006a6bec723e */ /* 0x010fe200000010ff */
        /* <DEDUP_REMOVED lines=9> */
[----:B------:R-:W-:Y:S01]  /*6ac0*/  FFMA R125, R143, R4, R125 ;  /* 0x000000048f7d7223 */ /* 0x000fe2000000007d */
[----:B------:R-:W-:Y:S01]  /*6ad0*/  SHF.L.U32 R7, R151, 0x10, RZ ;  /* 0x0000001097077819 */ /* 0x000fe200000006ff */
[----:B------:R-:W-:Y:S01]  /*6ae0*/  FFMA R126, R143, R5, R126 ;  /* 0x000000058f7e7223 */ /* 0x000fe2000000007e */
[----:B------:R-:W-:Y:S01]  /*6af0*/  LOP3.LUT R8, R151, 0xffff0000, RZ, 0xc0, !PT ;  /* 0xffff000097087812 */ /* 0x000fe200078ec0ff */
[----:B------:R-:W-:Y:S01]  /*6b00*/  FFMA R127, R143, R6, R127 ;  /* 0x000000068f7f7223 */ /* 0x000fe2000000007f */
[----:B------:R-:W-:Y:S01]  /*6b10*/  F2FP.BF16.F32.PACK_AB R240, R115, R114 ;  /* 0x0000007273f0723e */ /* 0x000fe200000010ff */
[----:B------:R-:W-:Y:S01]  /*6b20*/  FFMA R128, R143, R7, R128 ;  /* 0x000000078f807223 */ /* 0x000fe20000000080 */
[----:B------:R-:W-:Y:S01]  /*6b30*/  F2FP.BF16.F32.PACK_AB R241, R117, R116 ;  /* 0x0000007475f1723e */ /* 0x000fe200000010ff */
[----:B------:R-:W-:Y:S01]  /*6b40*/  FFMA R129, R143, R8, R129 ;  /* 0x000000088f817223 */ /* 0x000fe20000000081 */
[----:B------:R-:W-:Y:S02]  /*6b50*/  F2FP.BF16.F32.PACK_AB R242, R119, R118 ;  /* 0x0000007677f2723e */ /* 0x000fe400000010ff */
[----:B------:R-:W-:Y:S02]  /*6b60*/  F2FP.BF16.F32.PACK_AB R243, R121, R120 ;  /* 0x0000007879f3723e */ /* 0x000fe400000010ff */
[----:B------:R-:W-:Y:S02]  /*6b70*/  F2FP.BF16.F32.PACK_AB R244, R123, R122 ;  /* 0x0000007a7bf4723e */ /* 0x000fe400000010ff */
[----:B------:R-:W-:Y:S01]  /*6b80*/  F2FP.BF16.F32.PACK_AB R245, R125, R124 ;  /* 0x0000007c7df5723e */ /* 0x000fe200000010ff */
[----:B------:R1:W-:Y:S01]  /*6b90*/  STS.128 [R213+0x400], R240 ;  /* 0x000400f0d5007388 */ /* 0x0003e20000000c00 */
[----:B------:R-:W-:Y:S02]  /*6ba0*/  F2FP.BF16.F32.PACK_AB R246, R127, R126 ;  /* 0x0000007e7ff6723e */ /* 0x000fe400000010ff */
[----:B------:R-:W-:Y:S05]  /*6bb0*/  F2FP.BF16.F32.PACK_AB R247, R129, R128 ;  /* 0x0000008081f7723e */ /* 0x000fea00000010ff */
[----:B------:R1:W-:Y:S01]  /*6bc0*/  STS.128 [R212+0x400], R244 ;  /* 0x000400f4d4007388 */ /* 0x0003e20000000c00 */
[----:B------:R-:W-:Y:S01]  /*6bd0*/  @!PT LDS RZ, [RZ] ;  /* 0x00000000fffff984 */ /* 0x000fe20000000800 */
[----:B------:R-:W-:Y:S01]  /*6be0*/  @!PT LDS RZ, [RZ] ;  /* 0x00000000fffff984 */ /* 0x000fe20000000800 */
[----:B------:R-:W-:Y:S01]  /*6bf0*/  @!PT LDS RZ, [RZ] ;  /* 0x00000000fffff984 */ /* 0x000fe20000000800 */
[----:B------:R-:W-:Y:S01]  /*6c00*/  @!PT LDS RZ, [RZ] ;  /* 0x00000000fffff984 */ /* 0x000fe20000000800 */
[----:B------:R3:W-:Y:S07]  /*6c10*/  MEMBAR.ALL.CTA ;  /* 0x0000000000007992 */ /* 0x0007ee0000008000 */
[----:B---3--:R-:W3:Y:S02]  /*6c20*/  FENCE.VIEW.ASYNC.S ;  /* 0x00000000000073c6 */ /* 0x008ee40000000000 */
[----:B---3--:R-:W-:Y:S06]  /*6c30*/  BAR.SYNC.DEFER_BLOCKING 0x1, 0x80 ;  /* 0x0042000000007b1d */ /* 0x008fec0000010000 */
[----:B------:R-:W-:Y:S05]  /*6c40*/  @P0 BRA `(.L_x_97) ;  /* 0x0000000000280947 */ /* 0x000fea0003800000 */
[----:B------:R-:W-:Y:S02]  /*6c50*/  UIADD3 UR4, UPT, UPT, UR41, 0x400, URZ ;  /* 0x0000040029047890 */ /* 0x000fe4000fffe0ff */
[----:B------:R-:W-:Y:S01]  /*6c60*/  UIADD3 UR6, UP0, UPT, UR54, 0x680, URZ ;  /* 0x0000068036067890 */ /* 0x000fe2000ff1e0ff */
[----:B------:R-:W-:Y:S03]  /*6c70*/  UMOV UR51, UR44 ;  /* 0x0000002c00337c82 */ /* 0x000fe60008000000 */
[----:B------:R-:W-:Y:S01]  /*6c80*/  MOV R200, UR4 ;  /* 0x0000000400c87c02 */ /* 0x000fe20008000f00 */
[----:B------:R-:W-:Y:S03]  /*6c90*/  UIADD3.X UR7, UPT, UPT, URZ, UR55, URZ, UP0, !UPT ;  /* 0x00000037ff077290 */ /* 0x000fe600087fe4ff */
[----:B------:R-:W-:Y:S11]  /*6ca0*/  R2UR UR48, R200 ;  /* 0x00000000c83072ca */ /* 0x000ff600000e0000 */
[----:B------:R-:W-:Y:S02]  /*6cb0*/  @!UPT UIADD3 URZ, UPT, UPT, URZ, URZ, URZ ;  /* 0x000000fffffff290 */ /* 0x000fe4000fffe0ff */
[----:B------:R3:W-:Y:S01]  /*6cc0*/  UTMASTG.3D [UR48], [UR6] ;  /* 0x00000030060073b5 */ /* 0x0007e20008010000 */
[----:B------:R0:W-:Y:S01]  /*6cd0*/  UTMACMDFLUSH ;  /* 0x00000000000079b7 */ /* 0x0001e20000000000 */
[----:B---3--:R-:W-:Y:S04]  /*6ce0*/  DEPBAR.LE SB0, 0x1 ;  /* 0x000080400000791a */ /* 0x008fe80000000000 */
.L_x_97:
[----:B------:R-:W-:Y:S05]  /*6cf0*/  BSYNC.RECONVERGENT B0 ;  /* 0x0000000000007941 */ /* 0x000fea0003800200 */
.L_x_96:
[----:B------:R-:W-:Y:S01]  /*6d00*/  BAR.SYNC.DEFER_BLOCKING 0x1, 0x80 ;  /* 0x0042000000007b1d */ /* 0x000fe20000010000 */
[----:B------:R-:W-:Y:S01]  /*6d10*/  ISETP.NE.AND P1, PT, R210, RZ, PT ;  /* 0x000000ffd200720c */ /* 0x000fe20003f25270 */
[----:B------:R-:W-:Y:S01]  /*6d20*/  UISETP.NE.AND UP0, UPT, UR45, URZ, UPT ;  /* 0x000000ff2d00728c */ /* 0x000fe2000bf05270 */
[----:B------:R-:W-:Y:S11]  /*6d30*/  LEA R3, R220, UR41, 0x3 ;  /* 0x00000029dc037c11 */ /* 0x000ff6000f8e18ff */
[----:B------:R-:W-:Y:S01]  /*6d40*/  @P1 SHF.L.U32 R2, R204, 0x1f, RZ ;  /* 0x0000001fcc021819 */ /* 0x000fe200000006ff */
[----:B------:R-:W-:Y:S06]  /*6d50*/  BRA.U !UP0, `(.L_x_98) ;  /* 0x0000000108247547 */ /* 0x000fec000b800000 */
[----:B------:R-:W-:Y:S01]  /*6d60*/  IMAD.U32 R5, RZ, RZ, UR52 ;  /* 0x00000034ff057e24 */ /* 0x000fe2000f8e00ff */
[----:B------:R-:W-:Y:S01]  /*6d70*/  MOV R0, UR37 ;  /* 0x0000002500007c02 */ /* 0x000fe20008000f00 */
[----:B------:R-:W-:Y:S03]  /*6d80*/  UIADD3 UR52, UPT, UPT, UR52, 0x1, URZ ;  /* 0x0000000134347890 */ /* 0x000fe6000fffe0ff */
[----:B------:R-:W-:Y:S01]  /*6d90*/  @P1 LEA R5, R5, UR41, 0x3 ;  /* 0x0000002905051c11 */ /* 0x000fe2000f8e18ff */
[----:B------:R-:W-:Y:S04]  /*6da0*/  UISETP.NE.AND UP0, UPT, UR52, 0x4, UPT ;  /* 0x000000043400788c */ /* 0x000fe8000bf05270 */
[----:B------:R-:W-:Y:S01]  /*6db0*/  @P1 VIADD R5, R5, 0x50 ;  /* 0x0000005005051836 */ /* 0x000fe20000000000 */
[----:B------:R-:W-:Y:S04]  /*6dc0*/  USEL UR52, UR52, URZ, UP0 ;  /* 0x000000ff34347287 */ /* 0x000fe80008000000 */
[----:B------:R-:W-:Y:S04]  /*6dd0*/  @P1 PRMT R0, R0, 0x654, R5 ;  /* 0x0000065400001816 */ /* 0x000fe80000000005 */
[----:B------:R3:W-:Y:S04]  /*6de0*/  @P1 SYNCS.ARRIVE.TRANS64.RED.A1T0 RZ, [R0+URZ], RZ ;  /* 0x000000ff00ff19a7 */ /* 0x0007e800081004ff */
.L_x_98:
[----:B------:R-:W4:Y:S01]  /*6df0*/  @P1 SYNCS.PHASECHK.TRANS64.TRYWAIT P0, [R3+URZ+0x30], R2 ;  /* 0x00003002030015a7 */ /* 0x000f2200080011ff */
[----:B------:R-:W-:Y:S01]  /*6e00*/  BSSY B1, `(.L_x_99) ;  /* 0x000001f000017945 */ /* 0x000fe20003800000 */
[----:B----4-:R-:W-:Y:S03]  /*6e10*/  @P1 SEL R223, RZ, 0x1, !P0 ;  /* 0x00000001ffdf1807 */ /* 0x010fe60004000000 */
[----:B------:R-:W-:Y:S05]  /*6e20*/  @!P1 BRA `(.L_x_100) ;  /* 0x0000000000709947 */ /* 0x000fea0003800000 */
[----:B------:R-:W-:Y:S01]  /*6e30*/  ISETP.NE.AND P1, PT, R225, RZ, PT ;  /* 0x000000ffe100720c */ /* 0x000fe20003f25270 */
[----:B------:R-:W-:Y:S01]  /*6e40*/  BSSY B0, `(.L_x_101) ;  /* 0x000000b000007945 */ /* 0x000fe20003800000 */
[----:B------:R-:W-:Y:S11]  /*6e50*/  ISETP.NE.AND P0, PT, R223, RZ, PT ;  /* 0x000000ffdf00720c */ /* 0x000ff60003f05270 */
[----:B------:R-:W-:Y:S05]  /*6e60*/  @P1 IMAD R4, R220, 0x4000, R219 ;  /* 0x00004000dc041824 */ /* 0x000fea00078e02db */
[----:B------:R-:W-:Y:S04]  /*6e70*/  @P1 IADD3 R9, PT, PT, R4, UR41, RZ ;  /* 0x0000002904091c10 */ /* 0x000fe8000fffe0ff */
[----:B------:R-:W-:Y:S01]  /*6e80*/  @P1 IADD3 R7, PT, PT, R222, R9, RZ ;  /* 0x00000009de071210 */ /* 0x000fe20007ffe0ff */
[--C-:B------:R-:W-:Y:S02]  /*6e90*/  @P1 IMAD.IADD R5, R221, 0x1, R9.reuse ;  /* 0x00000001dd051824 */ /* 0x100fe400078e0209 */
[----:B------:R-:W-:Y:S01]  /*6ea0*/  @P1 IMAD.IADD R2, R224, 0x1, R9 ;  /* 0x00000001e0021824 */ /* 0x000fe200078e0209 */
[----:B------:R-:W-:Y:S06]  /*6eb0*/  @P0 BRA `(.L_x_102) ;  /* 0x00000000000c0947 */ /* 0x000fec0003800000 */
[----:B---3--:R-:W-:Y:S04]  /*6ec0*/  SHF.L.U32 R0, R204, 0x1f, RZ ;  /* 0x0000001fcc007819 */ /* 0x008fe800000006ff */
[----:B------:R-:W3:Y:S02]  /*6ed0*/  SYNCS.PHASECHK.TRANS64.TRYWAIT P0, [R3+URZ+0x30], R0 ;  /* 0x00003000030075a7 */ /* 0x000ee400080011ff */
[----:B---3--:R-:W-:Y:S05]  /*6ee0*/  @!P0 BRA `(.L_x_103) ;  /* 0x0000004400fc8947 */ /* 0x008fea0003800000 */
.L_x_102:
[----:B------:R-:W-:Y:S05]  /*6ef0*/  BSYNC B0 ;  /* 0x0000000000007941 */ /* 0x000fea0003800000 */
.L_x_101:
[----:B------:R-:W-:Y:S01]  /*6f00*/  ISETP.NE.AND P0, PT, R225, RZ, PT ;  /* 0x000000ffe100720c */ /* 0x000fe20003f05270 */
[----:B------:R-:W-:Y:S11]  /*6f10*/  VIADD R220, R220, 0x1 ;  /* 0x00000001dcdc7836 */ /* 0x000ff60000000000 */
[----:B------:R-:W-:Y:S01]  /*6f20*/  @!UPT UIADD3 URZ, UPT, UPT, URZ, URZ, URZ ;  /* 0x000000fffffff290 */ /* 0x000fe2000fffe0ff */
[----:B------:R4:W1:Y:S01]  /*6f30*/  @P0 LDS.128 R176, [R4+UR41+0x400] ;  /* 0x0004002904b00984 */ /* 0x0008620008000c00 */
[--C-:B---3--:R-:W-:Y:S01]  /*6f40*/  @P0 IMAD.IADD R3, R222, 0x1, R5.reuse ;  /* 0x00000001de030824 */ /* 0x108fe200078e0205 */
[C---:B------:R-:W-:Y:S01]  /*6f50*/  @P0 IADD3 R0, PT, PT, R224.reuse, R7, RZ ;  /* 0x00000007e0000210 */ /* 0x040fe20007ffe0ff */
[C---:B------:R-:W-:Y:S01]  /*6f60*/  @P0 IMAD.IADD R6, R224.reuse, 0x1, R5 ;  /* 0x00000001e0060824 */ /* 0x040fe200078e0205 */
[----:B------:R4:W3:Y:S02]  /*6f70*/  @P0 LDS.128 R172, [R2+0x400] ;  /* 0x0004000002ac0984 */ /* 0x0008e40000000c00 */
[----:B------:R-:W-:Y:S02]  /*6f80*/  @P0 IADD3 R8, PT, PT, R224, R3, RZ ;  /* 0x00000003e0080210 */ /* 0x000fe40007ffe0ff */
[----:B------:R4:W1:Y:S04]  /*6f90*/  @P0 LDS.128 R168, [R7+0x400] ;  /* 0x0004000007a80984 */ /* 0x0008680000000c00 */
[----:B------:R4:W1:Y:S04]  /*6fa0*/  @P0 LDS.128 R164, [R0+0x400] ;  /* 0x0004000000a40984 */ /* 0x0008680000000c00 */
[----:B------:R4:W1:Y:S04]  /*6fb0*/  @P0 LDS.128 R160, [R5+0x400] ;  /* 0x0004000005a00984 */ /* 0x0008680000000c00 */
[----:B------:R4:W1:Y:S04]  /*6fc0*/  @P0 LDS.128 R156, [R6+0x400] ;  /* 0x00040000069c0984 */ /* 0x0008680000000c00 */
[----:B------:R4:W1:Y:S04]  /*6fd0*/  @P0 LDS.128 R152, [R3+0x400] ;  /* 0x0004000003980984 */ /* 0x0008680000000c00 */
[----:B------:R4:W1:Y:S02]  /*6fe0*/  @P0 LDS.128 R148, [R8+0x400] ;  /* 0x0004000008940984 */ /* 0x0008640000000c00 */
.L_x_100:
[----:B------:R-:W-:Y:S05]  /*6ff0*/  BSYNC B1 ;  /* 0x0000000000017941 */ /* 0x000fea0003800000 */
.L_x_99:
[----:B---34-:R-:W-:Y:S05]  /*7000*/  VIADD R0, R146, 0x40 ;  /* 0x0000004092007836 */ /* 0x018fea0000000000 */
[----:B------:R-:W-:Y:S04]  /*7010*/  SHF.R.U32.HI R0, RZ, 0x15, R0 ;  /* 0x00000015ff007819 */ /* 0x000fe80000011600 */
[----:B------:R-:W-:Y:S11]  /*7020*/  LOP3.LUT P0, RZ, R0, 0x3, R199, 0x48, !PT ;  /* 0x0000000300ff7812 */ /* 0x000ff600078048c7 */
[----:B------:R-:W-:Y:S02]  /*7030*/  @!UPT UIADD3 URZ, UPT, UPT, URZ, URZ, URZ ;  /* 0x000000fffffff290 */ /* 0x000fe4000fffe0ff */
[----:B------:R-:W-:Y:S05]  /*7040*/  @!P0 BRA `(.L_x_104) ;  /* 0x0000000000408947 */ /* 0x000fea0003800000 */
[----:B------:R-:W3:Y:S01]  /*7050*/  LDCU.64 UR8, c[0x4][0x70] ;  /* 0x01000e00ff0877ac */ /* 0x000ee20008000a00 */
[----:B------:R-:W-:Y:S01]  /*7060*/  MOV R3, 0x0 ;  /* 0x0000000000037802 */ /* 0x000fe20000000f00 */
[----:B------:R-:W-:Y:S02]  /*7070*/  HFMA2 R12, -RZ, RZ, 0, 5.9604644775390625e-08 ;  /* 0x00000001ff0c7431 */ /* 0x000fe400000001ff */
[----:B------:R-:W-:Y:S02]  /*7080*/  IMAD.MOV.U32 R8, RZ, RZ, 0x192 ;  /* 0x00000192ff087424 */ /* 0x000fe400078e00ff */
[----:B------:R-:W-:Y:S01]  /*7090*/  IMAD.MOV.U32 R13, RZ, RZ, RZ ;  /* 0x000000ffff0d7224 */ /* 0x000fe200078e00ff */
[----:B------:R-:W4:Y:S01]  /*70a0*/  LDCU.64 UR6, c[0x4][0x78] ;  /* 0x01000f00ff0677ac */ /* 0x000f220008000a00 */
[----:B------:R-:W1:Y:S01]  /*70b0*/  LDC.64 R2, c[0x4][R3] ;  /* 0x0100000003027b82 */ /* 0x000e620000000a00 */
[----:B------:R-:W5:Y:S01]  /*70c0*/  LDCU.64 UR4, c[0x4][0x10] ;  /* 0x01000200ff0477ac */ /* 0x000f620008000a00 */
[----:B---3--:R-:W-:Y:S01]  /*70d0*/  MOV R5, UR9 ;  /* 0x0000000900057c02 */ /* 0x008fe20008000f00 */
[----:B------:R-:W-:Y:S01]  /*70e0*/  IMAD.U32 R4, RZ, RZ, UR8 ;  /* 0x00000008ff047e24 */ /* 0x000fe2000f8e00ff */
[----:B----4-:R-:W-:Y:S01]  /*70f0*/  MOV R7, UR7 ;  /* 0x0000000700077c02 */ /* 0x010fe20008000f00 */
[----:B------:R-:W-:Y:S01]  /*7100*/  IMAD.U32 R6, RZ, RZ, UR6 ;  /* 0x00000006ff067e24 */ /* 0x000fe2000f8e00ff */
[----:B-----5:R-:W-:Y:S01]  /*7110*/  MOV R11, UR5 ;  /* 0x00000005000b7c02 */ /* 0x020fe20008000f00 */
[----:B------:R-:W-:Y:S02]  /*7120*/  IMAD.U32 R10, RZ, RZ, UR4 ;  /* 0x00000004ff0a7e24 */ /* 0x000fe4000f8e00ff */
[----:B------:R-:W-:Y:S07]  /*7130*/  LEPC R20, `(.L_x_104) ;  /* 0x000000001014794e */ /* 0x000fee0000000000 */
[----:B-12---:R-:W-:Y:S05]  /*7140*/  CALL.ABS.NOINC R2 ;  /* 0x0000000002007343 */ /* 0x006fea0003c00000 */
.L_x_104:
[----:B------:R-:W-:Y:S01]  /*7150*/  ISETP.NE.AND P6, PT, R210, RZ, PT ;  /* 0x000000ffd200720c */ /* 0x000fe20003fc5270 */
[----:B------:R-:W-:Y:S05]  /*7160*/  WARPSYNC.ALL ;  /* 0x0000000000007948 */ /* 0x000fea0003800000 */
[----:B------:R-:W-:Y:S01]  /*7170*/  R2UR UR4, R146 ;  /* 0x00000000920472ca */ /* 0x000fe200000e0000 */
[----:B------:R-:W-:Y:S01]  /*7180*/  BSSY.RECONVERGENT B0, `(.L_x_105) ;  /* 0x0000103000007945 */ /* 0x000fe20003800200 */
[----:B------:R-:W-:Y:S02]  /*7190*/  MOV R3, UR52 ;  /* 0x0000003400037c02 */ /* 0x000fe40008000f00 */
[----:B------:R-:W-:Y:S02]  /*71a0*/  MOV R226, UR37 ;  /* 0x0000002500e27c02 */ /* 0x000fe40008000f00 */
[C---:B-1----:R-:W-:Y:S02]  /*71b0*/  SHF.L.U32 R142, R176.reuse, 0x10, RZ ;  /* 0x00000010b08e7819 */ /* 0x042fe400000006ff */
[----:B------:R-:W-:Y:S02]  /*71c0*/  @P6 LEA R3, R3, UR41, 0x3 ;  /* 0x0000002903036c11 */ /* 0x000fe4000f8e18ff */
[----:B------:R-:W-:Y:S02]  /*71d0*/  LOP3.LUT R145, R176, 0xffff0000, RZ, 0xc0, !PT ;  /* 0xffff0000b0917812 */ /* 0x000fe400078ec0ff */
[----:B------:R-:W-:Y:S01]  /*71e0*/  @P6 IADD3 R3, PT, PT, R3, 0x50, RZ ;  /* 0x0000005003036810 */ /* 0x000fe20007ffe0ff */
[----:B------:R-:W1:Y:S01]  /*71f0*/  LDTM.x64 R4, tmem[UR4+0x40] ;  /* 0x00004004000479ee */ /* 0x000e620008340000 */
[----:B------:R-:W-:Y:S02]  /*7200*/  ISETP.NE.AND P0, PT, R207, RZ, PT ;  /* 0x000000ffcf00720c */ /* 0x000fe40003f05270 */
[----:B------:R-:W-:Y:S01]  /*7210*/  @P6 PRMT R226, R226, 0x654, R3 ;  /* 0x00000654e2e26816 */ /* 0x000fe20000000003 */
[--C-:B-1----:R-:W-:Y:S01]  /*7220*/  FFMA R0, R141, R4, R68.reuse ;  /* 0x000000048d007223 */ /* 0x102fe20000000044 */
[----:B------:R-:W-:Y:S01]  /*7230*/  SHF.L.U32 R4, R177, 0x10, RZ ;  /* 0x00000010b1047819 */ /* 0x000fe200000006ff */
[C-C-:B------:R-:W-:Y:S01]  /*7240*/  FFMA R2, R141.reuse, R5, R68.reuse ;  /* 0x000000058d027223 */ /* 0x140fe20000000044 */
[C---:B------:R-:W-:Y:S01]  /*7250*/  SHF.L.U32 R5, R178.reuse, 0x10, RZ ;  /* 0x00000010b2057819 */ /* 0x040fe200000006ff */
        /* <DEDUP_REMOVED lines=67> */
[C---:B------:R-:W-:Y:S01]  /*7690*/  FFMA R69, R143.reuse, R6, R69 ;  /* 0x000000068f457223 */ /* 0x040fe20000000045 */
[----:B------:R-:W-:Y:S01]  /*76a0*/  FFMA R70, R143, R5, R70 ;  /* 0x000000058f467223 */ /* 0x000fe20000000046 */
[----:B------:R-:W-:Y:S02]  /*76b0*/  F2FP.BF16.F32.PACK_AB R228, R2, R0 ;  /* 0x0000000002e4723e */ /* 0x000fe400000010ff */
[----:B------:R-:W-:Y:S01]  /*76c0*/  SHF.L.U32 R5, R179, 0x10, RZ ;  /* 0x00000010b3057819 */ /* 0x000fe200000006ff */
[----:B------:R-:W-:Y:S01]  /*76d0*/  FFMA R71, R143, R4, R71 ;  /* 0x000000048f477223 */ /* 0x000fe20000000047 */
[----:B------:R-:W-:Y:S02]  /*76e0*/  F2FP.BF16.F32.PACK_AB R229, R69, R3 ;  /* 0x0000000345e5723e */ /* 0x000fe400000010ff */
[----:B------:R-:W-:Y:S01]  /*76f0*/  LOP3.LUT R0, R179, 0xffff0000, RZ, 0xc0, !PT ;  /* 0xffff0000b3007812 */ /* 0x000fe200078ec0ff */
[C---:B------:R-:W-:Y:S01]  /*7700*/  FFMA R72, R143.reuse, R5, R72 ;  /* 0x000000058f487223 */ /* 0x040fe20000000048 */
[C---:B------:R-:W-:Y:S02]  /*7710*/  SHF.L.U32 R3, R172.reuse, 0x10, RZ ;  /* 0x00000010ac037819 */ /* 0x040fe400000006ff */
[----:B------:R-:W-:Y:S01]  /*7720*/  LOP3.LUT R2, R172, 0xffff0000, RZ, 0xc0, !PT ;  /* 0xffff0000ac027812 */ /* 0x000fe200078ec0ff */
[----:B------:R-:W-:Y:S01]  /*7730*/  FFMA R73, R143, R0, R73 ;  /* 0x000000008f497223 */ /* 0x000fe20000000049 */
[----:B------:R-:W-:Y:S01]  /*7740*/  SHF.L.U32 R0, R173, 0x10, RZ ;  /* 0x00000010ad007819 */ /* 0x000fe200000006ff */
[C---:B------:R-:W-:Y:S01]  /*7750*/  FFMA R74, R143.reuse, R3, R74 ;  /* 0x000000038f4a7223 */ /* 0x040fe2000000004a */
[C---:B------:R-:W-:Y:S01]  /*7760*/  SHF.L.U32 R3, R174.reuse, 0x10, RZ ;  /* 0x00000010ae037819 */ /* 0x040fe200000006ff */
[----:B------:R-:W-:Y:S01]  /*7770*/  FFMA R75, R143, R2, R75 ;  /* 0x000000028f4b7223 */ /* 0x000fe2000000004b */
[----:B------:R-:W-:Y:S01]  /*7780*/  LOP3.LUT R2, R173, 0xffff0000, RZ, 0xc0, !PT ;  /* 0xffff0000ad027812 */ /* 0x000fe200078ec0ff */
[C---:B------:R-:W-:Y:S01]  /*7790*/  FFMA R76, R143.reuse, R0, R76 ;  /* 0x000000008f4c7223 */ /* 0x040fe2000000004c */
[----:B------:R-:W-:Y:S02]  /*77a0*/  LOP3.LUT R0, R174, 0xffff0000, RZ, 0xc0, !PT ;  /* 0xffff0000ae007812 */ /* 0x000fe400078ec0ff */
[C---:B------:R-:W-:Y:S01]  /*77b0*/  SHF.L.U32 R5, R168.reuse, 0x10, RZ ;  /* 0x00000010a8057819 */ /* 0x040fe200000006ff */
[----:B------:R-:W-:Y:S01]  /*77c0*/  FFMA R77, R143, R2, R77 ;  /* 0x000000028f4d7223 */ /* 0x000fe2000000004d */
[----:B------:R-:W-:Y:S01]  /*77d0*/  LOP3.LUT R2, R175, 0xffff0000, RZ, 0xc0, !PT ;  /* 0xffff0000af027812 */ /* 0x000fe200078ec0ff */
[----:B------:R-:W-:Y:S01]  /*77e0*/  FFMA R78, R143, R3, R78 ;  /* 0x000000038f4e7223 */ /* 0x000fe2000000004e */
[----:B------:R-:W-:Y:S01]  /*77f0*/  SHF.L.U32 R3, R175, 0x10, RZ ;  /* 0x00000010af037819 */ /* 0x000fe200000006ff */
[----:B------:R-:W-:Y:S01]  /*7800*/  FFMA R79, R143, R0, R79 ;  /* 0x000000008f4f7223 */ /* 0x000fe2000000004f */
[----:B------:R-:W-:Y:S02]  /*7810*/  LOP3.LUT R0, R168, 0xffff0000, RZ, 0xc0, !PT ;  /* 0xffff0000a8007812 */ /* 0x000fe400078ec0ff */
[----:B------:R-:W-:Y:S01]  /*7820*/  LOP3.LUT R4, R171, 0xffff0000, RZ, 0xc0, !PT ;  /* 0xffff0000ab047812 */ /* 0x000fe200078ec0ff */
[C---:B------:R-:W-:Y:S01]  /*7830*/  FFMA R80, R143.reuse, R3, R80 ;  /* 0x000000038f507223 */ /* 0x040fe20000000050 */
[C---:B------:R-:W-:Y:S01]  /*7840*/  SHF.L.U32 R3, R170.reuse, 0x10, RZ ;  /* 0x00000010aa037819 */ /* 0x040fe200000006ff */
[----:B------:R-:W-:Y:S01]  /*7850*/  FFMA R81, R143, R2, R81 ;  /* 0x000000028f517223 */ /* 0x000fe20000000051 */
[----:B------:R-:W-:Y:S01]  /*7860*/  SHF.L.U32 R2, R169, 0x10, RZ ;  /* 0x00000010a9027819 */ /* 0x000fe200000006ff */
[----:B------:R-:W-:Y:S01]  /*7870*/  FFMA R82, R143, R5, R82 ;  /* 0x000000058f527223 */ /* 0x000fe20000000052 */
[----:B------:R-:W-:Y:S01]  /*7880*/  SHF.L.U32 R5, R171, 0x10, RZ ;  /* 0x00000010ab057819 */ /* 0x000fe200000006ff */
[----:B------:R-:W-:Y:S01]  /*7890*/  FFMA R83, R143, R0, R83 ;  /* 0x000000008f537223 */ /* 0x000fe20000000053 */
[----:B------:R-:W-:Y:S01]  /*78a0*/  LOP3.LUT R0, R169, 0xffff0000, RZ, 0xc0, !PT ;  /* 0xffff0000a9007812 */ /* 0x000fe200078ec0ff */
[----:B------:R-:W-:Y:S01]  /*78b0*/  FFMA R84, R143, R2, R84 ;  /* 0x000000028f547223 */ /* 0x000fe20000000054 */
[----:B------:R-:W-:Y:S02]  /*78c0*/  LOP3.LUT R2, R170, 0xffff0000, RZ, 0xc0, !PT ;  /* 0xffff0000aa027812 */ /* 0x000fe400078ec0ff */
[----:B------:R-:W-:Y:S01]  /*78d0*/  F2FP.BF16.F32.PACK_AB R230, R71, R70 ;  /* 0x0000004647e6723e */ /* 0x000fe200000010ff */
[C---:B------:R-:W-:Y:S01]  /*78e0*/  FFMA R85, R143.reuse, R0, R85 ;  /* 0x000000008f557223 */ /* 0x040fe20000000055 */
[----:B------:R-:W-:Y:S01]  /*78f0*/  SHF.L.U32 R0, R164, 0x10, RZ ;  /* 0x00000010a4007819 */ /* 0x000fe200000006ff */
[C---:B------:R-:W-:Y:S01]  /*7900*/  FFMA R86, R143.reuse, R3, R86 ;  /* 0x000000038f567223 */ /* 0x040fe20000000056 */
        /* <DEDUP_REMOVED lines=8> */
[----:B------:R-:W-:Y:S01]  /*7990*/  SHF.L.U32 R0, R165, 0x10, RZ ;  /* 0x00000010a5007819 */ /* 0x000fe200000006ff */
[----:B------:R-:W-:Y:S01]  /*79a0*/  FFMA R91, R143, R2, R91 ;  /* 0x000000028f5b7223 */ /* 0x000fe2000000005b */
[----:B------:R-:W-:Y:S02]  /*79b0*/  LOP3.LUT R2, R166, 0xffff0000, RZ, 0xc0, !PT ;  /* 0xffff0000a6027812 */ /* 0x000fe400078ec0ff */
[----:B------:R-:W-:Y:S01]  /*79c0*/  F2FP.BF16.F32.PACK_AB R231, R73, R72 ;  /* 0x0000004849e7723e */ /* 0x000fe200000010ff */
[----:B------:R-:W-:Y:S01]  /*79d0*/  FFMA R92, R143, R0, R92 ;  /* 0x000000008f5c7223 */ /* 0x000fe2000000005c */
[----:B------:R-:W-:Y:S02]  /*79e0*/  LOP3.LUT R0, R165, 0xffff0000, RZ, 0xc0, !PT ;  /* 0xffff0000a5007812 */ /* 0x000fe400078ec0ff */
[----:B------:R-:W-:Y:S01]  /*79f0*/  F2FP.BF16.F32.PACK_AB R72, R75, R74 ;  /* 0x0000004a4b48723e */ /* 0x000fe200000010ff */
[----:B------:R-:W-:Y:S01]  /*7a00*/  STS.128 [R219+UR41+0x4400], R228 ;  /* 0x004400e4db007988 */ /* 0x000fe20008000c29 */
        /* <DEDUP_REMOVED lines=8> */
[----:B------:R-:W-:Y:S01]  /*7a90*/  F2FP.BF16.F32.PACK_AB R74, R79, R78 ;  /* 0x0000004e4f4a723e */ /* 0x000fe200000010ff */
[----:B------:R-:W-:Y:S01]  /*7aa0*/  FFMA R97, R143, R4, R97 ;  /* 0x000000048f617223 */ /* 0x000fe20000000061 */
[----:B------:R-:W-:Y:S01]  /*7ab0*/  F2FP.BF16.F32.PACK_AB R75, R81, R80 ;  /* 0x00000050514b723e */ /* 0x000fe200000010ff */
[----:B------:R-:W-:Y:S01]  /*7ac0*/  FFMA R98, R143, R0, R98 ;  /* 0x000000008f627223 */ /* 0x000fe20000000062 */
[----:B------:R-:W-:Y:S01]  /*7ad0*/  LOP3.LUT R0, R161, 0xffff0000, RZ, 0xc0, !PT ;  /* 0xffff0000a1007812 */ /* 0x000fe200078ec0ff */
[----:B------:R-:W-:Y:S01]  /*7ae0*/  FFMA R99, R143, R2, R99 ;  /* 0x000000028f637223 */ /* 0x000fe20000000063 */
[----:B------:R-:W-:Y:S01]  /*7af0*/  SHF.L.U32 R5, R163, 0x10, RZ ;  /* 0x00000010a3057819 */ /* 0x000fe200000006ff */
[C---:B------:R-:W-:Y:S01]  /*7b00*/  FFMA R100, R143.reuse, R3, R100 ;  /* 0x000000038f647223 */ /* 0x040fe20000000064 */
[C---:B------:R-:W-:Y:S01]  /*7b10*/  SHF.L.U32 R3, R162.reuse, 0x10, RZ ;  /* 0x00000010a2037819 */ /* 0x040fe200000006ff */
[----:B------:R-:W-:Y:S01]  /*7b20*/  FFMA R101, R143, R0, R101 ;  /* 0x000000008f657223 */ /* 0x000fe20000000065 */
[----:B------:R-:W-:Y:S01]  /*7b30*/  LOP3.LUT R0, R162, 0xffff0000, RZ, 0xc0, !PT ;  /* 0xffff0000a2007812 */ /* 0x000fe200078ec0ff */
[----:B------:R1:W-:Y:S01]  /*7b40*/  STS.128 [R218+0x4400], R72 ;  /* 0x00440048da007388 */ /* 0x0003e20000000c00 */
[----:B------:R-:W-:Y:S01]  /*7b50*/  LOP3.LUT R2, R163, 0xffff0000, RZ, 0xc0, !PT ;  /* 0xffff0000a3027812 */ /* 0x000fe200078ec0ff */
[----:B------:R-:W-:Y:S01]  /*7b60*/  FFMA R102, R143, R3, R102 ;  /* 0x000000038f667223 */ /* 0x000fe20000000066 */
[----:B------:R-:W-:Y:S01]  /*7b70*/  F2FP.BF16.F32.PACK_AB R76, R83, R82 ;  /* 0x00000052534c723e */ /* 0x000fe200000010ff */
[----:B------:R-:W-:Y:S01]  /*7b80*/  FFMA R103, R143, R0, R103 ;  /* 0x000000008f677223 */ /* 0x000fe20000000067 */
[----:B------:R-:W-:Y:S01]  /*7b90*/  F2FP.BF16.F32.PACK_AB R77, R85, R84 ;  /* 0x00000054554d723e */ /* 0x000fe200000010ff */
[----:B------:R-:W-:Y:S01]  /*7ba0*/  FFMA R104, R143, R5, R104 ;  /* 0x000000058f687223 */ /* 0x000fe20000000068 */
[----:B------:R-:W-:Y:S01]  /*7bb0*/  F2FP.BF16.F32.PACK_AB R78, R87, R86 ;  /* 0x00000056574e723e */ /* 0x000fe200000010ff */
[----:B------:R-:W-:Y:S01]  /*7bc0*/  FFMA R105, R143, R2, R105 ;  /* 0x000000028f697223 */ /* 0x000fe20000000069 */
[----:B------:R-:W-:Y:S02]  /*7bd0*/  F2FP.BF16.F32.PACK_AB R79, R89, R88 ;  /* 0x00000058594f723e */ /* 0x000fe400000010ff */
[C---:B------:R-:W-:Y:S02]  /*7be0*/  SHF.L.U32 R0, R156.reuse, 0x10, RZ ;  /* 0x000000109c007819 */ /* 0x040fe400000006ff */
[----:B------:R-:W-:Y:S01]  /*7bf0*/  LOP3.LUT R2, R156, 0xffff0000, RZ, 0xc0, !PT ;  /* 0xffff00009c027812 */ /* 0x000fe200078ec0ff */
[----:B------:R3:W-:Y:S01]  /*7c00*/  STS.128 [R217+0x4400], R76 ;  /* 0x0044004cd9007388 */ /* 0x0007e20000000c00 */
        /* <DEDUP_REMOVED lines=26> */
[C---:B------:R-:W-:Y:S01]  /*7db0*/  SHF.L.U32 R0, R154.reuse, 0x10, RZ ;  /* 0x000000109a007819 */ /* 0x040fe200000006ff */
[----:B------:R-:W-:Y:S01]  /*7dc0*/  FFMA R116, R143, R5, R116 ;  /* 0x000000058f747223 */ /* 0x000fe20000000074 */
[----:B-1----:R-:W-:Y:S01]  /*7dd0*/  F2FP.BF16.F32.PACK_AB R72, R99, R98 ;  /* 0x000000626348723e */ /* 0x002fe200000010ff */
[C---:B------:R-:W-:Y:S01]  /*7de0*/  FFMA R117, R143.reuse, R2, R117 ;  /* 0x000000028f757223 */ /* 0x040fe20000000075 */
[----:B------:R-:W-:Y:S01]  /*7df0*/  LOP3.LUT R2, R154, 0xffff0000, RZ, 0xc0, !PT ;  /* 0xffff00009a027812 */ /* 0x000fe200078ec0ff */
[----:B------:R-:W-:Y:S01]  /*7e00*/  FFMA R118, R143, R0, R118 ;  /* 0x000000008f767223 */ /* 0x000fe20000000076 */
[----:B------:R-:W-:Y:S02]  /*7e10*/  F2FP.BF16.F32.PACK_AB R73, R101, R100 ;  /* 0x000000646549723e */ /* 0x000fe400000010ff */
[----:B------:R-:W-:Y:S01]  /*7e20*/  F2FP.BF16.F32.PACK_AB R74, R103, R102 ;  /* 0x00000066674a723e */ /* 0x000fe200000010ff */
[----:B------:R-:W-:Y:S01]  /*7e30*/  FFMA R119, R143, R2, R119 ;  /* 0x000000028f777223 */ /* 0x000fe20000000077 */
[----:B------:R-:W-:Y:S01]  /*7e40*/  F2FP.BF16.F32.PACK_AB R75, R105, R104 ;  /* 0x00000068694b723e */ /* 0x000fe200000010ff */
[----:B------:R-:W-:Y:S01]  /*7e50*/  FFMA R120, R143, R3, R120 ;  /* 0x000000038f787223 */ /* 0x000fe20000000078 */
[----:B------:R-:W-:Y:S02]  /*7e60*/  LOP3.LUT R0, R155, 0xffff0000, RZ, 0xc0, !PT ;  /* 0xffff00009b007812 */ /* 0x000fe400078ec0ff */
[----:B---3--:R-:W-:Y:S01]  /*7e70*/  F2FP.BF16.F32.PACK_AB R76, R107, R106 ;  /* 0x0000006a6b4c723e */ /* 0x008fe200000010ff */
[----:B------:R1:W-:Y:S01]  /*7e80*/  STS.128 [R215+0x4400], R72 ;  /* 0x00440048d7007388 */ /* 0x0003e20000000c00 */
[C---:B------:R-:W-:Y:S01]  /*7e90*/  SHF.L.U32 R3, R148.reuse, 0x10, RZ ;  /* 0x0000001094037819 */ /* 0x040fe200000006ff */
[----:B------:R-:W-:Y:S01]  /*7ea0*/  FFMA R121, R143, R0, R121 ;  /* 0x000000008f797223 */ /* 0x000fe20000000079 */
[----:B------:R-:W-:Y:S02]  /*7eb0*/  LOP3.LUT R2, R148, 0xffff0000, RZ, 0xc0, !PT ;  /* 0xffff000094027812 */ /* 0x000fe400078ec0ff */
[----:B------:R-:W-:Y:S01]  /*7ec0*/  SHF.L.U32 R5, R149, 0x10, RZ ;  /* 0x0000001095057819 */ /* 0x000fe200000006ff */
[----:B------:R-:W-:Y:S01]  /*7ed0*/  FFMA R122, R143, R3, R122 ;  /* 0x000000038f7a7223 */ /* 0x000fe2000000007a */
[----:B------:R-:W-:Y:S01]  /*7ee0*/  F2FP.BF16.F32.PACK_AB R77, R109, R108 ;  /* 0x0000006c6d4d723e */ /* 0x000fe200000010ff */
[----:B------:R-:W-:Y:S01]  /*7ef0*/  FFMA R123, R143, R2, R123 ;  /* 0x000000028f7b7223 */ /* 0x000fe2000000007b */
[----:B------:R-:W-:Y:S01]  /*7f00*/  F2FP.BF16.F32.PACK_AB R78, R111, R110 ;  /* 0x0000006e6f4e723e */ /* 0x000fe200000010ff */
[----:B------:R-:W-:Y:S01]  /*7f10*/  FFMA R124, R143, R5, R124 ;  /* 0x000000058f7c7223 */ /* 0x000fe2000000007c */
        /* <DEDUP_REMOVED lines=10> */
[----:B----4-:R-:W-:Y:S01]  /*7fc0*/  F2FP.BF16.F32.PACK_AB R80, R115, R114 ;  /* 0x000000727350723e */ /* 0x010fe200000010ff */
        /* <DEDUP_REMOVED lines=9> */
[----:B------:R-:W-:Y:S02]  /*8060*/  F2FP.BF16.F32.PACK_AB R87, R129, R128 ;  /* 0x000000808157723e */ /* 0x000fe400000010ff */
[----:B------:R-:W-:Y:S02]  /*8070*/  LEA R0, R220, UR41, 0x3 ;  /* 0x00000029dc007c11 */ /* 0x000fe4000f8e18ff */
[----:B------:R-:W-:Y:S01]  /*8080*/  @P6 SHF.L.U32 R3, R204, 0x1f, RZ ;  /* 0x0000001fcc036819 */ /* 0x000fe200000006ff */
        /* <DEDUP_REMOVED lines=9> */
[----:B------:R-:W-:Y:S02]  /*8120*/  UIADD3 UR8, UP0, UPT, UR54, 0x680, URZ ;  /* 0x0000068036087890 */ /* 0x000fe4000ff1e0ff */
[----:B------:R-:W-:Y:S02]  /*8130*/  UIADD3 UR5, UPT, UPT, UR49, 0x40, URZ ;  /* 0x0000004031057890 */ /* 0x000fe4000fffe0ff */
[----:B------:R-:W-:Y:S02]  /*8140*/  UIADD3 UR4, UPT, UPT, UR41, 0x4400, URZ ;  /* 0x0000440029047890 */ /* 0x000fe4000fffe0ff */
[----:B------:R-:W-:Y:S01]  /*8150*/  UIADD3.X UR9, UPT, UPT, URZ, UR55, URZ, UP0, !UPT ;  /* 0x00000037ff097290 */ /* 0x000fe200087fe4ff */
[----:B------:R-:W-:Y:S01]  /*8160*/  UMOV UR6, UR50 ;  /* 0x0000003200067c82 */ /* 0x000fe20008000000 */
[----:B------:R-:W-:Y:S07]  /*8170*/  UMOV UR7, UR44 ;  /* 0x0000002c00077c82 */ /* 0x000fee0008000000 */
[----:B------:R3:W-:Y:S01]  /*8180*/  UTMASTG.3D [UR4], [UR8] ;  /* 0x00000004080073b5 */ /* 0x0007e20008010000 */
[----:B------:R0:W-:Y:S01]  /*8190*/  UTMACMDFLUSH ;  /* 0x00000000000079b7 */ /* 0x0001e20000000000 */
[----:B---3--:R-:W-:Y:S04]  /*81a0*/  DEPBAR.LE SB0, 0x1 ;  /* 0x000080400000791a */ /* 0x008fe80000000000 */
.L_x_106:
[----:B------:R-:W-:Y:S05]  /*81b0*/  BSYNC.RECONVERGENT B0 ;  /* 0x0000000000007941 */ /* 0x000fea0003800200 */
.L_x_105:
[----:B------:R-:W-:Y:S01]  /*81c0*/  BAR.SYNC.DEFER_BLOCKING 0x1, 0x80 ;  /* 0x0042000000007b1d */ /* 0x000fe20000010000 */
[----:B------:R-:W-:Y:S04]  /*81d0*/  UIADD3 UR51, UPT, UPT, UR52, 0x1, URZ ;  /* 0x0000000134337890 */ /* 0x000fe8000fffe0ff */
[----:B------:R-:W-:Y:S04]  /*81e0*/  UISETP.NE.AND UP0, UPT, UR51, 0x4, UPT ;  /* 0x000000043300788c */ /* 0x000fe8000bf05270 */
[----:B------:R-:W-:Y:S01]  /*81f0*/  USEL UR51, UR51, URZ, UP0 ;  /* 0x000000ff33337287 */ /* 0x000fe20008000000 */
[----:B------:R3:W-:Y:S01]  /*8200*/  @P6 SYNCS.ARRIVE.TRANS64.RED.A1T0 RZ, [R226+URZ], RZ ;  /* 0x000000ffe2ff69a7 */ /* 0x0007e200081004ff */
[----:B------:R-:W-:Y:S01]  /*8210*/  BSSY B1, `(.L_x_107) ;  /* 0x0000020000017945 */ /* 0x000fe20003800000 */
[----:B------:R-:W4:Y:S02]  /*8220*/  @P6 SYNCS.PHASECHK.TRANS64.TRYWAIT P0, [R0+URZ+0x30], R3 ;  /* 0x00003003000065a7 */ /* 0x000f2400080011ff */
[----:B----4-:R-:W-:Y:S01]  /*8230*/  @P6 SEL R223, RZ, 0x1, !P0 ;  /* 0x00000001ffdf6807 */ /* 0x010fe20004000000 */
[----:B---3--:R-:W-:Y:S06]  /*8240*/  @!P6 BRA `(.L_x_108) ;  /* 0x000000000070e947 */ /* 0x008fec0003800000 */
        /* <DEDUP_REMOVED lines=9> */
[----:B------:R-:W-:Y:S04]  /*82e0*/  SHF.L.U32 R7, R204, 0x1f, RZ ;  /* 0x0000001fcc077819 */ /* 0x000fe800000006ff */
[----:B------:R-:W3:Y:S02]  /*82f0*/  SYNCS.PHASECHK.TRANS64.TRYWAIT P0, [R0+URZ+0x30], R7 ;  /* 0x00003007000075a7 */ /* 0x000ee400080011ff */
[----:B---3--:R-:W-:Y:S05]  /*8300*/  @!P0 BRA `(.L_x_111) ;  /* 0x0000003400088947 */ /* 0x008fea0003800000 */
.L_x_110:
[----:B------:R-:W-:Y:S05]  /*8310*/  BSYNC B0 ;  /* 0x0000000000007941 */ /* 0x000fea0003800000 */
.L_x_109:
        /* <DEDUP_REMOVED lines=15> */
.L_x_108:
[----:B------:R-:W-:Y:S05]  /*8410*/  BSYNC B1 ;  /* 0x0000000000017941 */ /* 0x000fea0003800000 */
.L_x_107:
[----:B----4-:R-:W-:Y:S05]  /*8420*/  VIADD R0, R146, 0x80 ;  /* 0x0000008092007836 */ /* 0x010fea0000000000 */
[----:B------:R-:W-:Y:S04]  /*8430*/  SHF.R.U32.HI R0, RZ, 0x15, R0 ;  /* 0x00000015ff007819 */ /* 0x000fe80000011600 */
[----:B------:R-:W-:Y:S11]  /*8440*/  LOP3.LUT P0, RZ, R0, 0x3, R199, 0x48, !PT ;  /* 0x0000000300ff7812 */ /* 0x000ff600078048c7 */
[----:B------:R-:W-:Y:S02]  /*8450*/  @!UPT UIADD3 URZ, UPT, UPT, URZ, URZ, URZ ;  /* 0x000000fffffff290 */ /* 0x000fe4000fffe0ff */
        /* <DEDUP_REMOVED lines=17> */
.L_x_112:
        /* <DEDUP_REMOVED lines=13> */
[C-C-:B-1----:R-:W-:Y:S01]  /*8640*/  FFMA R0, R141.reuse, R4, R68.reuse ;  /* 0x000000048d007223 */ /* 0x142fe20000000044 */
        /* <DEDUP_REMOVED lines=59> */
[--C-:B------:R-:W-:Y:S01]  /*8a00*/  FFMA R60, R141, R64, R68.reuse ;  /* 0x000000408d3c7223 */ /* 0x100fe20000000044 */
[----:B------:R-:W-:Y:S01]  /*8a10*/  SHF.L.U32 R64, R177, 0x10, RZ ;  /* 0x00000010b1407819 */ /* 0x000fe200000006ff */
[C-C-:B------:R-:W-:Y:S01]  /*8a20*/  FFMA R61, R141.reuse, R65, R68.reuse ;  /* 0x000000418d3d7223 */ /* 0x140fe20000000044 */
[C---:B------:R-:W-:Y:S01]  /*8a30*/  SHF.L.U32 R65, R178.reuse, 0x10, RZ ;  /* 0x00000010b2417819 */ /* 0x040fe200000006ff */
[--C-:B------:R-:W-:Y:S01]  /*8a40*/  FFMA R62, R141, R66, R68.reuse ;  /* 0x000000428d3e7223 */ /* 0x100fe20000000044 */
[----:B------:R-:W-:Y:S01]  /*8a50*/  LOP3.LUT R66, R177, 0xffff0000, RZ, 0xc0, !PT ;  /* 0xffff0000b1427812 */ /* 0x000fe200078ec0ff */
        /* <DEDUP_REMOVED lines=13> */
[C---:B---3--:R-:W-:Y:S02]  /*8b30*/  SHF.L.U32 R3, R172.reuse, 0x10, RZ ;  /* 0x00000010ac037819 */ /* 0x048fe400000006ff */
[----:B------:R-:W-:Y:S01]  /*8b40*/  LOP3.LUT R2, R172, 0xffff0000, RZ, 0xc0, !PT ;  /* 0xffff0000ac027812 */ /* 0x000fe200078ec0ff */
[----:B------:R-:W-:Y:S01]  /*8b50*/  FFMA R11, R143, R0, R11 ;  /* 0x000000008f0b7223 */ /* 0x000fe2000000000b */
[----:B------:R-:W-:Y:S01]  /*8b60*/  SHF.L.U32 R0, R173, 0x10, RZ ;  /* 0x00000010ad007819 */ /* 0x000fe200000006ff */
[C---:B------:R-:W-:Y:S01]  /*8b70*/  FFMA R8, R143.reuse, R3, R8 ;  /* 0x000000038f087223 */ /* 0x040fe20000000008 */
[C---:B------:R-:W-:Y:S01]  /*8b80*/  SHF.L.U32 R3, R174.reuse, 0x10, RZ ;  /* 0x00000010ae037819 */ /* 0x040fe200000006ff */
[----:B------:R-:W-:Y:S01]  /*8b90*/  FFMA R9, R143, R2, R9 ;  /* 0x000000028f097223 */ /* 0x000fe20000000009 */
[----:B------:R-:W-:Y:S01]  /*8ba0*/  LOP3.LUT R2, R173, 0xffff0000, RZ, 0xc0, !PT ;  /* 0xffff0000ad027812 */ /* 0x000fe200078ec0ff */
[----:B------:R-:W-:Y:S01]  /*8bb0*/  FFMA R10, R143, R0, R10 ;  /* 0x000000008f0a7223 */ /* 0x000fe2000000000a */
[----:B------:R-:W-:Y:S02]  /*8bc0*/  LOP3.LUT R0, R174, 0xffff0000, RZ, 0xc0, !PT ;  /* 0xffff0000ae007812 */ /* 0x000fe400078ec0ff */
[----:B------:R-:W-:Y:S01]  /*8bd0*/  F2FP.BF16.F32.PACK_AB R74, R5, R4 ;  /* 0x00000004054a723e */ /* 0x000fe200000010ff */
[----:B------:R-:W-:Y:S01]  /*8be0*/  FFMA R15, R143, R2, R15 ;  /* 0x000000028f0f7223 */ /* 0x000fe2000000000f */
[----:B------:R-:W-:Y:S01]  /*8bf0*/  LOP3.LUT R2, R175, 0xffff0000, RZ, 0xc0, !PT ;  /* 0xffff0000af027812 */ /* 0x000fe200078ec0ff */
[----:B------:R-:W-:Y:S01]  /*8c00*/  FFMA R12, R143, R3, R12 ;  /* 0x000000038f0c7223 */ /* 0x000fe2000000000c */
[----:B------:R-:W-:Y:S01]  /*8c10*/  SHF.L.U32 R3, R175, 0x10, RZ ;  /* 0x00000010af037819 */ /* 0x000fe200000006ff */
[C---:B------:R-:W-:Y:S01]  /*8c20*/  FFMA R13, R143.reuse, R0, R13 ;  /* 0x000000008f0d7223 */ /* 0x040fe2000000000d */
[C---:B------:R-:W-:Y:S02]  /*8c30*/  SHF.L.U32 R5, R168.reuse, 0x10, RZ ;  /* 0x00000010a8057819 */ /* 0x040fe400000006ff */
        /* <DEDUP_REMOVED lines=11> */
[----:B------:R-:W-:Y:S01]  /*8cf0*/  LOP3.LUT R4, R171, 0xffff0000, RZ, 0xc0, !PT ;  /* 0xffff0000ab047812 */ /* 0x000fe200078ec0ff */
        /* <DEDUP_REMOVED lines=18> */
[----:B------:R1:W-:Y:S01]  /*8e20*/  STS.128 [R219+UR41+0x8400], R72 ;  /* 0x00840048db007988 */ /* 0x0003e20008000c29 */
        /* <DEDUP_REMOVED lines=18> */
[----:B------:R-:W-:Y:S02]  /*8f50*/  LOP3.LUT R0, R162, 0xffff0000, RZ, 0xc0, !PT ;  /* 0xffff0000a2007812 */ /* 0x000fe400078ec0ff */
        /* <DEDUP_REMOVED lines=10> */
[----:B------:R-:W-:Y:S01]  /*9000*/  LOP3.LUT R0, R157, 0xffff0000, RZ, 0xc0, !PT ;  /* 0xffff00009d007812 */ /* 0x000fe200078ec0ff */
[----:B------:R1:W-:Y:S01]  /*9010*/  STS.128 [R218+0x8400], R8 ;  /* 0x00840008da007388 */ /* 0x0003e20000000c00 */
[----:B------:R-:W-:Y:S01]  /*9020*/  F2FP.BF16.F32.PACK_AB R17, R23, R18 ;  /* 0x000000121711723e */ /* 0x000fe200000010ff */
[C---:B------:R-:W-:Y:S01]  /*9030*/  FFMA R41, R143.reuse, R2, R41 ;  /* 0x000000028f297223 */ /* 0x040fe20000000029 */
[C---:B------:R-:W-:Y:S01]  /*9040*/  LOP3.LUT R2, R158.reuse, 0xffff0000, RZ, 0xc0, !PT ;  /* 0xffff00009e027812 */ /* 0x040fe200078ec0ff */
[C---:B------:R-:W-:Y:S01]  /*9050*/  FFMA R42, R143.reuse, R3, R42 ;  /* 0x000000038f2a7223 */ /* 0x040fe2000000002a */
[----:B------:R-:W-:Y:S01]  /*9060*/  SHF.L.U32 R3, R158, 0x10, RZ ;  /* 0x000000109e037819 */ /* 0x000fe200000006ff */
[----:B------:R-:W-:Y:S01]  /*9070*/  FFMA R47, R143, R0, R47 ;  /* 0x000000008f2f7223 */ /* 0x000fe2000000002f */
[----:B------:R-:W-:Y:S02]  /*9080*/  SHF.L.U32 R5, R159, 0x10, RZ ;  /* 0x000000109f057819 */ /* 0x000fe400000006ff */
[----:B------:R-:W-:Y:S01]  /*9090*/  F2FP.BF16.F32.PACK_AB R18, R21, R20 ;  /* 0x000000141512723e */ /* 0x000fe200000010ff */
[----:B------:R-:W-:Y:S01]  /*90a0*/  FFMA R44, R143, R3, R44 ;  /* 0x000000038f2c7223 */ /* 0x000fe2000000002c */
[----:B------:R-:W-:Y:S01]  /*90b0*/  F2FP.BF16.F32.PACK_AB R19, R27, R22 ;  /* 0x000000161b13723e */ /* 0x000fe200000010ff */
[----:B------:R-:W-:Y:S01]  /*90c0*/  FFMA R45, R143, R2, R45 ;  /* 0x000000028f2d7223 */ /* 0x000fe2000000002d */
[----:B------:R-:W-:Y:S01]  /*90d0*/  LOP3.LUT R0, R159, 0xffff0000, RZ, 0xc0, !PT ;  /* 0xffff00009f007812 */ /* 0x000fe200078ec0ff */
[----:B------:R-:W-:Y:S01]  /*90e0*/  FFMA R46, R143, R5, R46 ;  /* 0x000000058f2e7223 */ /* 0x000fe2000000002e */
[C---:B------:R-:W-:Y:S01]  /*90f0*/  SHF.L.U32 R3, R152.reuse, 0x10, RZ ;  /* 0x0000001098037819 */ /* 0x040fe200000006ff */
[----:B------:R1:W-:Y:S01]  /*9100*/  STS.128 [R217+0x8400], R16 ;  /* 0x00840010d9007388 */ /* 0x0003e20000000c00 */
[----:B------:R-:W-:Y:S01]  /*9110*/  F2FP.BF16.F32.PACK_AB R24, R25, R24 ;  /* 0x000000181918723e */ /* 0x000fe200000010ff */
[C---:B------:R-:W-:Y:S01]  /*9120*/  FFMA R51, R143.reuse, R0, R51 ;  /* 0x000000008f337223 */ /* 0x040fe20000000033 */
[----:B------:R-:W-:Y:S01]  /*9130*/  LOP3.LUT R0, R152, 0xffff0000, RZ, 0xc0, !PT ;  /* 0xffff000098007812 */ /* 0x000fe200078ec0ff */
[----:B------:R-:W-:Y:S01]  /*9140*/  FFMA R48, R143, R3, R48 ;  /* 0x000000038f307223 */ /* 0x000fe20000000030 */
[----:B------:R-:W-:Y:S02]  /*9150*/  F2FP.BF16.F32.PACK_AB R25, R31, R26 ;  /* 0x0000001a1f19723e */ /* 0x000fe400000010ff */
[----:B------:R-:W-:Y:S01]  /*9160*/  SHF.L.U32 R5, R153, 0x10, RZ ;  /* 0x0000001099057819 */ /* 0x000fe200000006ff */
[----:B------:R-:W-:Y:S01]  /*9170*/  FFMA R49, R143, R0, R49 ;  /* 0x000000008f317223 */ /* 0x000fe20000000031 */
[----:B------:R-:W-:Y:S02]  /*9180*/  F2FP.BF16.F32.PACK_AB R26, R29, R28 ;  /* 0x0000001c1d1a723e */ /* 0x000fe400000010ff */
[----:B------:R-:W-:Y:S01]  /*9190*/  F2FP.BF16.F32.PACK_AB R27, R35, R30 ;  /* 0x0000001e231b723e */ /* 0x000fe200000010ff */
[----:B------:R-:W-:Y:S01]  /*91a0*/  FFMA R50, R143, R5, R50 ;  /* 0x000000058f327223 */ /* 0x000fe20000000032 */
[----:B------:R-:W-:Y:S02]  /*91b0*/  LOP3.LUT R2, R153, 0xffff0000, RZ, 0xc0, !PT ;  /* 0xffff000099027812 */ /* 0x000fe400078ec0ff */
        /* <DEDUP_REMOVED lines=13> */
[----:B------:R-:W-:Y:S01]  /*9290*/  F2FP.BF16.F32.PACK_AB R40, R41, R40 ;  /* 0x000000282928723e */ /* 0x000fe200000010ff */
[----:B------:R1:W-:Y:S01]  /*92a0*/  STS.128 [R215+0x8400], R32 ;  /* 0x00840020d7007388 */ /* 0x0003e20000000c00 */
[C---:B------:R-:W-:Y:S01]  /*92b0*/  SHF.L.U32 R3, R148.reuse, 0x10, RZ ;  /* 0x0000001094037819 */ /* 0x040fe200000006ff */
[----:B------:R-:W-:Y:S01]  /*92c0*/  FFMA R59, R143, R0, R59 ;  /* 0x000000008f3b7223 */ /* 0x000fe2000000003b */
[----:B------:R-:W-:Y:S02]  /*92d0*/  LOP3.LUT R2, R148, 0xffff0000, RZ, 0xc0, !PT ;  /* 0xffff000094027812 */ /* 0x000fe400078ec0ff */
[----:B------:R-:W-:Y:S01]  /*92e0*/  F2FP.BF16.F32.PACK_AB R41, R47, R42 ;  /* 0x0000002a2f29723e */ /* 0x000fe200000010ff */
[----:B------:R-:W-:Y:S01]  /*92f0*/  FFMA R56, R143, R3, R56 ;  /* 0x000000038f387223 */ /* 0x000fe20000000038 */
        /* <DEDUP_REMOVED lines=16> */
[----:B------:R-:W-:Y:S02]  /*9400*/  F2FP.BF16.F32.PACK_AB R49, R55, R50 ;  /* 0x000000323731723e */ /* 0x000fe400000010ff */
[----:B------:R-:W-:Y:S01]  /*9410*/  F2FP.BF16.F32.PACK_AB R50, R53, R52 ;  /* 0x000000343532723e */ /* 0x000fe200000010ff */
[----:B------:R-:W-:Y:S01]  /*9420*/  FFMA R67, R143, R4, R67 ;  /* 0x000000048f437223 */ /* 0x000fe20000000043 */
        /* <DEDUP_REMOVED lines=26> */
.L_x_114:
[----:B------:R-:W-:Y:S05]  /*95d0*/  BSYNC.RECONVERGENT B0 ;  /* 0x0000000000007941 */ /* 0x000fea0003800200 */
.L_x_113:
        /* <DEDUP_REMOVED lines=21> */
.L_x_118:
[----:B------:R-:W-:Y:S05]  /*9730*/  BSYNC B0 ;  /* 0x0000000000007941 */ /* 0x000fea0003800000 */
.L_x_117:
[----:B------:R-:W-:Y:S11]  /*9740*/  ISETP.NE.AND P0, PT, R225, RZ, PT ;  /* 0x000000ffe100720c */ /* 0x000ff60003f05270 */
[----:B------:R-:W-:Y:S02]  /*9750*/  @!UPT UIADD3 URZ, UPT, UPT, URZ, URZ, URZ ;  /* 0x000000fffffff290 */ /* 0x000fe4000fffe0ff */
[----:B------:R4:W1:Y:S01]  /*9760*/  @P0 LDS.128 R176, [R220+UR41+0x400] ;  /* 0x00040029dcb00984 */ /* 0x0008620008000c00 */
[----:B---3--:R-:W-:Y:S01]  /*9770*/  @P0 IMAD.IADD R3, R222, 0x1, R221 ;  /* 0x00000001de030824 */ /* 0x008fe200078e02dd */
        /* <DEDUP_REMOVED lines=10> */
.L_x_116:
[----:B------:R-:W-:Y:S05]  /*9820*/  BSYNC B1 ;  /* 0x0000000000017941 */ /* 0x000fea0003800000 */
.L_x_115:
        /* <DEDUP_REMOVED lines=8> */
[----:B-1----:R-:W-:Y:S02]  /*98b0*/  IMAD.MOV.U32 R8, RZ, RZ, 0x192 ;  /* 0x00000192ff087424 */ /* 0x002fe400078e00ff */
[----:B------:R-:W-:Y:S01]  /*98c0*/  IMAD.MOV.U32 R13, RZ, RZ, RZ ;  /* 0x000000ffff0d7224 */ /* 0x000fe200078e00ff */
[----:B------:R-:W1:Y:S01]  /*98d0*/  LDCU.64 UR6, c[0x4][0x78] ;  /* 0x01000f00ff0677ac */ /* 0x000e620008000a00 */
[----:B------:R-:W2:Y:S01]  /*98e0*/  LDC.64 R2, c[0x4][R3] ;  /* 0x0100000003027b82 */ /* 0x000ea20000000a00 */
[----:B------:R-:W5:Y:S01]  /*98f0*/  LDCU.64 UR4, c[0x4][0x10] ;  /* 0x01000200ff0477ac */ /* 0x000f620008000a00 */
[----:B----4-:R-:W-:Y:S01]  /*9900*/  MOV R5, UR9 ;  /* 0x0000000900057c02 */ /* 0x010fe20008000f00 */
[----:B------:R-:W-:Y:S01]  /*9910*/  IMAD.U32 R4, RZ, RZ, UR8 ;  /* 0x00000008ff047e24 */ /* 0x000fe2000f8e00ff */
[----:B-1----:R-:W-:Y:S01]  /*9920*/  MOV R7, UR7 ;  /* 0x0000000700077c02 */ /* 0x002fe20008000f00 */
[----:B------:R-:W-:Y:S01]  /*9930*/  IMAD.U32 R6, RZ, RZ, UR6 ;  /* 0x00000006ff067e24 */ /* 0x000fe2000f8e00ff */
[----:B-----5:R-:W-:Y:S01]  /*9940*/  MOV R11, UR5 ;  /* 0x00000005000b7c02 */ /* 0x020fe20008000f00 */
[----:B------:R-:W-:Y:S02]  /*9950*/  IMAD.U32 R10, RZ, RZ, UR4 ;  /* 0x00000004ff0a7e24 */ /* 0x000fe4000f8e00ff */
[----:B------:R-:W-:Y:S07]  /*9960*/  LEPC R20, `(.L_x_120) ;  /* 0x000000001014794e */ /* 0x000fee0000000000 */
[----:B--23--:R-:W-:Y:S05]  /*9970*/  CALL.ABS.NOINC R2 ;  /* 0x0000000002007343 */ /* 0x00cfea0003c00000 */
.L_x_120:
[----:B------:R-:W-:Y:S01]  /*9980*/  ISETP.NE.AND P0, PT, R207, RZ, PT ;  /* 0x000000ffcf00720c */ /* 0x000fe20003f05270 */
[----:B------:R-:W-:Y:S05]  /*9990*/  WARPSYNC.ALL ;  /* 0x0000000000007948 */ /* 0x000fea0003800000 */
[----:B------:R-:W-:Y:S01]  /*99a0*/  R2UR UR4, R146 ;  /* 0x00000000920472ca */ /* 0x000fe200000e0000 */
[----:B------:R-:W-:Y:S01]  /*99b0*/  BSSY.RECONVERGENT B0, `(.L_x_121) ;  /* 0x0000100000007945 */ /* 0x000fe20003800200 */
[----:B------:R-:W-:Y:S02]  /*99c0*/  R2UR UR5, R147 ;  /* 0x00000000930572ca */ /* 0x000fe400000e0000 */
[C---:B-1----:R-:W-:Y:S02]  /*99d0*/  SHF.L.U32 R69, R176.reuse, 0x10, RZ ;  /* 0x00000010b0457819 */ /* 0x042fe400000006ff */
[----:B------:R-:W-:Y:S02]  /*99e0*/  LOP3.LUT R70, R176, 0xffff0000, RZ, 0xc0, !PT ;  /* 0xffff0000b0467812 */ /* 0x000fe400078ec0ff */
[C---:B------:R-:W-:Y:S02]  /*99f0*/  SHF.L.U32 R71, R177.reuse, 0x10, RZ ;  /* 0x00000010b1477819 */ /* 0x040fe400000006ff */
[----:B------:R-:W-:Y:S02]  /*9a00*/  LOP3.LUT R72, R177, 0xffff0000, RZ, 0xc0, !PT ;  /* 0xffff0000b1487812 */ /* 0x000fe400078ec0ff */
[C---:B------:R-:W-:Y:S01]  /*9a10*/  SHF.L.U32 R73, R178.reuse, 0x10, RZ ;  /* 0x00000010b2497819 */ /* 0x040fe200000006ff */
[----:B------:R-:W1:Y:S01]  /*9a20*/  LDTM.x64 R4, tmem[UR4+0xc0] ;  /* 0x0000c004000479ee */ /* 0x000e620008340000 */
[----:B------:R-:W-:Y:S01]  /*9a30*/  LOP3.LUT R74, R178, 0xffff0000, RZ, 0xc0, !PT ;  /* 0xffff0000b24a7812 */ /* 0x000fe200078ec0ff */
[----:B------:R-:W-:Y:S01]  /*9a40*/  NOP ;  /* 0x0000000000007918 */ /* 0x000fe20000000000 */
[C---:B------:R-:W-:Y:S01]  /*9a50*/  SHF.L.U32 R75, R179.reuse, 0x10, RZ ;  /* 0x00000010b34b7819 */ /* 0x040fe200000006ff */
[----:B------:R-:W-:Y:S01]  /*9a60*/  UIADD3 UR5, UPT, UPT, UR5, 0xb0, URZ ;  /* 0x000000b005057890 */ /* 0x000fe2000fffe0ff */
[----:B------:R-:W-:Y:S02]  /*9a70*/  LOP3.LUT R76, R179, 0xffff0000, RZ, 0xc0, !PT ;  /* 0xffff0000b34c7812 */ /* 0x000fe400078ec0ff */
[C---:B---3--:R-:W-:Y:S01]  /*9a80*/  SHF.L.U32 R77, R172.reuse, 0x10, RZ ;  /* 0x00000010ac4d7819 */ /* 0x048fe200000006ff */
[----:B------:R-:W-:Y:S01]  /*9a90*/  UPRMT UR5, UR37, 0x654, UR5 ;  /* 0x0000065425057896 */ /* 0x000fe20008000005 */
[----:B------:R-:W-:Y:S02]  /*9aa0*/  LOP3.LUT R79, R172, 0xffff0000, RZ, 0xc0, !PT ;  /* 0xffff0000ac4f7812 */ /* 0x000fe400078ec0ff */
[C---:B------:R-:W-:Y:S02]  /*9ab0*/  SHF.L.U32 R78, R173.reuse, 0x10, RZ ;  /* 0x00000010ad4e7819 */ /* 0x040fe400000006ff */
[----:B------:R-:W-:Y:S02]  /*9ac0*/  LOP3.LUT R80, R173, 0xffff0000, RZ, 0xc0, !PT ;  /* 0xffff0000ad507812 */ /* 0x000fe400078ec0ff */
[C---:B------:R-:W-:Y:S02]  /*9ad0*/  SHF.L.U32 R81, R174.reuse, 0x10, RZ ;  /* 0x00000010ae517819 */ /* 0x040fe400000006ff */
[----:B------:R-:W-:Y:S01]  /*9ae0*/  LOP3.LUT R82, R174, 0xffff0000, RZ, 0xc0, !PT ;  /* 0xffff0000ae527812 */ /* 0x000fe200078ec0ff */
[----:B-1----:R-:W-:Y:S01]  /*9af0*/  SYNCS.ARRIVE.TRANS64.RED.A1T0 RZ, [UR5], RZ ;  /* 0x000000ffffff79a7 */ /* 0x002fe20008100405 */
[C---:B------:R-:W-:Y:S02]  /*9b00*/  SHF.L.U32 R83, R175.reuse, 0x10, RZ ;  /* 0x00000010af537819 */ /* 0x040fe400000006ff */
[----:B------:R-:W-:Y:S02]  /*9b10*/  LOP3.LUT R84, R175, 0xffff0000, RZ, 0xc0, !PT ;  /* 0xffff0000af547812 */ /* 0x000fe400078ec0ff */
[C---:B------:R-:W-:Y:S01]  /*9b20*/  SHF.L.U32 R85, R168.reuse, 0x10, RZ ;  /* 0x00000010a8557819 */ /* 0x040fe200000006ff */
[C-C-:B------:R-:W-:Y:S01]  /*9b30*/  FFMA R4, R141.reuse, R4, R68.reuse ;  /* 0x000000048d047223 */ /* 0x140fe20000000044 */
[----:B------:R-:W-:Y:S01]  /*9b40*/  LOP3.LUT R86, R168, 0xffff0000, RZ, 0xc0, !PT ;  /* 0xffff0000a8567812 */ /* 0x000fe200078ec0ff */
[--C-:B------:R-:W-:Y:S01]  /*9b50*/  FFMA R5, R141, R5, R68.reuse ;  /* 0x000000058d057223 */ /* 0x100fe20000000044 */
[----:B------:R-:W-:Y:S01]  /*9b60*/  SHF.L.U32 R87, R169, 0x10, RZ ;  /* 0x00000010a9577819 */ /* 0x000fe200000006ff */
[--C-:B------:R-:W-:Y:S01]  /*9b70*/  FFMA R6, R141, R6, R68.reuse ;  /* 0x000000068d067223 */ /* 0x100fe20000000044 */
[----:B------:R-:W-:Y:S01]  /*9b80*/  LOP3.LUT R88, R169, 0xffff0000, RZ, 0xc0, !PT ;  /* 0xffff0000a9587812 */ /* 0x000fe200078ec0ff */
[C-C-:B------:R-:W-:Y:S01]  /*9b90*/  FFMA R7, R141.reuse, R7, R68.reuse ;  /* 0x000000078d077223 */ /* 0x140fe20000000044 */
        /* <DEDUP_REMOVED lines=56> */
[C-C-:B------:R-:W-:Y:S01]  /*9f20*/  FFMA R32, R141.reuse, R36, R68.reuse ;  /* 0x000000248d207223 */ /* 0x140fe20000000044 */
[C---:B------:R-:W-:Y:S01]  /*9f30*/  SHF.L.U32 R117, R152.reuse, 0x10, RZ ;  /* 0x0000001098757819 */ /* 0x040fe200000006ff */
[C-C-:B------:R-:W-:Y:S01]  /*9f40*/  FFMA R33, R141.reuse, R37, R68.reuse ;  /* 0x000000258d217223 */ /* 0x140fe20000000044 */
[C-C-:B------:R-:W-:Y:S01]  /*9f50*/  FFMA R34, R141.reuse, R38, R68.reuse ;  /* 0x000000268d227223 */ /* 0x140fe20000000044 */
[----:B------:R-:W-:Y:S01]  /*9f60*/  LOP3.LUT R118, R152, 0xffff0000, RZ, 0xc0, !PT ;  /* 0xffff000098767812 */ /* 0x000fe200078ec0ff */
[C-C-:B------:R-:W-:Y:S01]  /*9f70*/  FFMA R39, R141.reuse, R39, R68.reuse ;  /* 0x000000278d277223 */ /* 0x140fe20000000044 */
[--C-:B------:R-:W-:Y:S01]  /*9f80*/  FFMA R36, R141, R40, R68.reuse ;  /* 0x000000288d247223 */ /* 0x100fe20000000044 */
[----:B------:R-:W-:Y:S01]  /*9f90*/  SHF.L.U32 R119, R153, 0x10, RZ ;  /* 0x0000001099777819 */ /* 0x000fe200000006ff */
[C-C-:B------:R-:W-:Y:S01]  /*9fa0*/  FFMA R37, R141.reuse, R41, R68.reuse ;  /* 0x000000298d257223 */ /* 0x140fe20000000044 */
        /* <DEDUP_REMOVED lines=42> */
[----:B------:R-:W-:Y:S01]  /*a250*/  FFMA R2, R143, R79, R2 ;  /* 0x0000004f8f027223 */ /* 0x000fe20000000002 */
[----:B------:R-:W-:Y:S01]  /*a260*/  F2FP.BF16.F32.PACK_AB R4, R5, R4 ;  /* 0x000000040504723e */ /* 0x000fe200000010ff */
[----:B------:R-:W-:Y:S01]  /*a270*/  FFMA R3, R143, R78, R3 ;  /* 0x0000004e8f037223 */ /* 0x000fe20000000003 */
[----:B------:R-:W-:Y:S01]  /*a280*/  F2FP.BF16.F32.PACK_AB R5, R7, R6 ;  /* 0x000000060705723e */ /* 0x000fe200000010ff */
[----:B------:R-:W-:Y:S01]  /*a290*/  FFMA R15, R143, R80, R15 ;  /* 0x000000508f0f7223 */ /* 0x000fe2000000000f */
[----:B------:R-:W-:Y:S01]  /*a2a0*/  F2FP.BF16.F32.PACK_AB R6, R9, R8 ;  /* 0x000000080906723e */ /* 0x000fe200000010ff */
[----:B------:R-:W-:Y:S01]  /*a2b0*/  FFMA R12, R143, R81, R12 ;  /* 0x000000518f0c7223 */ /* 0x000fe2000000000c */
[----:B------:R-:W-:Y:S01]  /*a2c0*/  F2FP.BF16.F32.PACK_AB R7, R11, R10 ;  /* 0x0000000a0b07723e */ /* 0x000fe200000010ff */
[C---:B------:R-:W-:Y:S01]  /*a2d0*/  FFMA R13, R143.reuse, R82, R13 ;  /* 0x000000528f0d7223 */ /* 0x040fe2000000000d */
[C---:B------:R-:W-:Y:S01]  /*a2e0*/  FFMA R14, R143.reuse, R83, R14 ;  /* 0x000000538f0e7223 */ /* 0x040fe2000000000e */
[C---:B------:R-:W-:Y:S01]  /*a2f0*/  FFMA R19, R143.reuse, R84, R19 ;  /* 0x000000548f137223 */ /* 0x040fe20000000013 */
[C---:B------:R-:W-:Y:S01]  /*a300*/  FFMA R16, R143.reuse, R85, R16 ;  /* 0x000000558f107223 */ /* 0x040fe20000000010 */
[----:B------:R1:W-:Y:S01]  /*a310*/  STS.128 [R219+UR41+0xc400], R4 ;  /* 0x00c40004db007988 */ /* 0x0003e20008000c29 */
[C---:B------:R-:W-:Y:S01]  /*a320*/  FFMA R17, R143.reuse, R86, R17 ;  /* 0x000000568f117223 */ /* 0x040fe20000000011 */
[C---:B------:R-:W-:Y:S01]  /*a330*/  FFMA R18, R143.reuse, R87, R18 ;  /* 0x000000578f127223 */ /* 0x040fe20000000012 */
[C---:B------:R-:W-:Y:S01]  /*a340*/  FFMA R23, R143.reuse, R88, R23 ;  /* 0x000000588f177223 */ /* 0x040fe20000000017 */
        /* <DEDUP_REMOVED lines=8> */
[----:B------:R-:W-:Y:S01]  /*a3d0*/  FFMA R24, R143, R93, R24 ;  /* 0x0000005d8f187223 */ /* 0x000fe20000000018 */
[----:B------:R-:W-:Y:S01]  /*a3e0*/  F2FP.BF16.F32.PACK_AB R16, R17, R16 ;  /* 0x000000101110723e */ /* 0x000fe200000010ff */
[C---:B------:R-:W-:Y:S01]  /*a3f0*/  FFMA R25, R143.reuse, R94, R25 ;  /* 0x0000005e8f197223 */ /* 0x040fe20000000019 */
[----:B------:R1:W-:Y:S01]  /*a400*/  STS.128 [R218+0xc400], R8 ;  /* 0x00c40008da007388 */ /* 0x0003e20000000c00 */
        /* <DEDUP_REMOVED lines=45> */
[----:B------:R-:W-:Y:S01]  /*a6e0*/  FFMA R53, R143, R122, R53 ;  /* 0x0000007a8f357223 */ /* 0x000fe20000000035 */
[----:B------:R-:W-:Y:S01]  /*a6f0*/  SHF.L.U32 R127, R149, 0x10, RZ ;  /* 0x00000010957f7819 */ /* 0x000fe200000006ff */
[----:B------:R-:W-:Y:S01]  /*a700*/  FFMA R54, R143, R123, R54 ;  /* 0x0000007b8f367223 */ /* 0x000fe20000000036 */
[----:B------:R-:W-:Y:S01]  /*a710*/  LOP3.LUT R128, R149, 0xffff0000, RZ, 0xc0, !PT ;  /* 0xffff000095807812 */ /* 0x000fe200078ec0ff */
[----:B------:R1:W-:Y:S01]  /*a720*/  STS.128 [R214+0xc400], R40 ;  /* 0x00c40028d6007388 */ /* 0x0003e20000000c00 */
[C---:B------:R-:W-:Y:S01]  /*a730*/  FFMA R59, R143.reuse, R124, R59 ;  /* 0x0000007c8f3b7223 */ /* 0x040fe2000000003b */
[C---:B------:R-:W-:Y:S01]  /*a740*/  SHF.L.U32 R129, R150.reuse, 0x10, RZ ;  /* 0x0000001096817819 */ /* 0x040fe200000006ff */
        /* <DEDUP_REMOVED lines=38> */
.L_x_122:
[----:B------:R-:W-:Y:S05]  /*a9b0*/  BSYNC.RECONVERGENT B0 ;  /* 0x0000000000007941 */ /* 0x000fea0003800200 */
.L_x_121:
[----:B------:R-:W-:Y:S01]  /*a9c0*/  BAR.SYNC.DEFER_BLOCKING 0x1, 0x80 ;  /* 0x0042000000007b1d */ /* 0x000fe20000010000 */
[----:B------:R-:W-:Y:S01]  /*a9d0*/  UISETP.NE.AND UP0, UPT, UR45, -0x4, UPT ;  /* 0xfffffffc2d00788c */ /* 0x000fe2000bf05270 */
[----:B------:R-:W-:Y:S08]  /*a9e0*/  IADD3 R181, PT, PT, R181, 0x1, RZ ;  /* 0x00000001b5b57810 */ /* 0x000ff00007ffe0ff */
[----:B------:R-:W-:Y:S05]  /*a9f0*/  BRA.U !UP0, `(.L_x_123) ;  /* 0x0000000108287547 */ /* 0x000fea000b800000 */
[----:B------:R-:W-:Y:S01]  /*aa00*/  ISETP.NE.AND P0, PT, R210, RZ, PT ;  /* 0x000000ffd200720c */ /* 0x000fe20003f05270 */
[----:B------:R-:W-:Y:S01]  /*aa10*/  IMAD.U32 R3, RZ, RZ, UR52 ;  /* 0x00000034ff037e24 */ /* 0x000fe2000f8e00ff */
[----:B------:R-:W-:Y:S01]  /*aa20*/  UIADD3 UR52, UPT, UPT, UR52, 0x1, URZ ;  /* 0x0000000134347890 */ /* 0x000fe2000fffe0ff */
[----:B------:R-:W-:Y:S03]  /*aa30*/  IMAD.U32 R0, RZ, RZ, UR37 ;  /* 0x00000025ff007e24 */ /* 0x000fe6000f8e00ff */
[----:B------:R-:W-:Y:S04]  /*aa40*/  UISETP.NE.AND UP0, UPT, UR52, 0x4, UPT ;  /* 0x000000043400788c */ /* 0x000fe8000bf05270 */
[----:B------:R-:W-:Y:S03]  /*aa50*/  USEL UR52, UR52, URZ, UP0 ;  /* 0x000000ff34347287 */ /* 0x000fe60008000000 */
[----:B------:R-:W-:Y:S05]  /*aa60*/  @P0 LEA R3, R3, UR41, 0x3 ;  /* 0x0000002903030c11 */ /* 0x000fea000f8e18ff */
[----:B------:R-:W-:Y:S05]  /*aa70*/  @P0 VIADD R3, R3, 0x50 ;  /* 0x0000005003030836 */ /* 0x000fea0000000000 */
[----:B------:R-:W-:Y:S04]  /*aa80*/  @P0 PRMT R0, R0, 0x654, R3 ;  /* 0x0000065400000816 */ /* 0x000fe80000000003 */
[----:B------:R3:W-:Y:S03]  /*aa90*/  @P0 SYNCS.ARRIVE.TRANS64.RED.A1T0 RZ, [R0+URZ], RZ ;  /* 0x000000ff00ff09a7 */ /* 0x0007e600081004ff */
.L_x_123:
[----:B------:R-:W-:Y:S01]  /*aaa0*/  ISETP.NE.AND P2, PT, R208, RZ, PT ;  /* 0x000000ffd000720c */ /* 0x000fe20003f45270 */
[----:B------:R-:W-:Y:S01]  /*aab0*/  UIADD3 UR45, UPT, UPT, UR45, 0x4, URZ ;  /* 0x000000042d2d7890 */ /* 0x000fe2000fffe0ff */
[----:B------:R-:W-:Y:S01]  /*aac0*/  ISETP.NE.AND P0, PT, R209, 0x2, PT ;  /* 0x00000002d100780c */ /* 0x000fe20003f05270 */
[----:B------:R-:W-:Y:S01]  /*aad0*/  IMAD.IADD R2, R138, 0x1, R193 ;  /* 0x000000018a027824 */ /* 0x000fe200078e02c1 */
[----:B------:R-:W-:Y:S01]  /*aae0*/  ISETP.NE.AND P1, PT, R181, 0x2, PT ;  /* 0x00000002b500780c */ /* 0x000fe20003f25270 */
[----:B-1----:R-:W-:Y:S01]  /*aaf0*/  IMAD.IADD R5, R139, 0x1, R180 ;  /* 0x000000018b057824 */ /* 0x002fe200078e02b4 */
[----:B------:R-:W-:Y:S02]  /*ab00*/  SEL R3, RZ, 0x1, P0 ;  /* 0x00000001ff037807 */ /* 0x000fe40000000000 */
[----:B---3--:R-:W-:Y:S02]  /*ab10*/  SEL R0, RZ, 0x1, P1 ;  /* 0x00000001ff007807 */ /* 0x008fe40000800000 */
[----:B------:R-:W-:Y:S02]  /*ab20*/  LOP3.LUT R202, R202, R3, RZ, 0x3c, !PT ;  /* 0x00000003caca7212 */ /* 0x000fe400078e3cff */
[----:B------:R-:W-:Y:S02]  /*ab30*/  LOP3.LUT R203, R203, R0, RZ, 0x3c, !PT ;  /* 0x00000000cbcb7212 */ /* 0x000fe400078e3cff */
[----:B------:R-:W-:Y:S02]  /*ab40*/  @P2 R2UR UR44, R201 ;  /* 0x00000000c92c22ca */ /* 0x000fe400000e0000 */
[----:B------:R-:W-:Y:S02]  /*ab50*/  SEL R209, R209, RZ, P0 ;  /* 0x000000ffd1d17207 */ /* 0x000fe40000000000 */
[----:B------:R-:W-:Y:S01]  /*ab60*/  SEL R181, R181, RZ, P1 ;  /* 0x000000ffb5b57207 */ /* 0x000fe20000800000 */
[----:B------:R-:W-:Y:S10]  /*ab70*/  @P2 BRA `(.L_x_124) ;  /* 0xffffff9c00d42947 */ /* 0x000ff4000383ffff */
[----:B------:R-:W1:Y:S01]  /*ab80*/  LDCU.64 UR6, c[0x0][0x888] ;  /* 0x00011100ff0677ac */ /* 0x000e620008000a00 */
[----:B------:R-:W3:Y:S01]  /*ab90*/  LDCU.64 UR4, c[0x0][0x890] ;  /* 0x00011200ff0477ac */ /* 0x000ee20008000a00 */
[----:B-1----:R-:W-:Y:S02]  /*aba0*/  ISETP.NE.U32.AND P2, PT, RZ, UR6, PT ;  /* 0x00000006ff007c0c */ /* 0x002fe4000bf45070 */
[----:B---3--:R-:W-:Y:S02]  /*abb0*/  ISETP.NE.U32.AND P1, PT, RZ, UR4, PT ;  /* 0x00000004ff007c0c */ /* 0x008fe4000bf25070 */
[----:B------:R-:W-:Y:S02]  /*abc0*/  ISETP.NE.AND.EX P2, PT, RZ, UR7, PT, P2 ;  /* 0x00000007ff007c0c */ /* 0x000fe4000bf45320 */
[----:B------:R-:W-:-:S13]  /*abd0*/  ISETP.NE.AND.EX P0, PT, RZ, UR5, PT, P1 ;  /* 0x00000005ff007c0c */ /* 0x000fda000bf05310 */
[----:B------:R-:W-:Y:S05]  /*abe0*/  @P2 BRA P0, `(.L_x_125) ;  /* 0x00000000003c2947 */ /* 0x000fea0000000000 */
[----:B------:R-:W-:-:S13]  /*abf0*/  ISETP.NE.AND.EX P1, PT, RZ, UR5, PT, P1 ;  /* 0x00000005ff007c0c */ /* 0x000fda000bf25310 */
[----:B------:R-:W-:Y:S05]  /*ac00*/  @P1 BRA `(.L_x_126) ;  /* 0x00000000000c1947 */ /* 0x000fea0003800000 */
[----:B------:R-:W-:-:S13]  /*ac10*/  FSETP.NEU.AND P0, PT, R143, RZ, PT ;  /* 0x000000ff8f00720b */ /* 0x000fda0003f0d000 */
[----:B------:R-:W-:Y:S05]  /*ac20*/  @!P0 EXIT ;  /* 0x000000000000894d */ /* 0x000fea0003800000 */
[----:B------:R-:W-:Y:S05]  /*ac30*/  BRA `(.L_x_125) ;  /* 0x0000000000287947 */ /* 0x000fea0003800000 */
.L_x_126:
[----:B------:R-:W-:Y:S01]  /*ac40*/  ISETP.NE.AND P0, PT, R211, RZ, PT ;  /* 0x000000ffd300720c */ /* 0x000fe20003f05270 */
[----:B------:R-:W-:-:S12]  /*ac50*/  BSSY.RECONVERGENT B0, `(.L_x_125) ;  /* 0x0000008000007945 */ /* 0x000fd80003800200 */
[----:B------:R-:W-:Y:S05]  /*ac60*/  @P0 BRA `(.L_x_127) ;  /* 0x0000000000100947 */ /* 0x000fea0003800000 */
[----:B------:R-:W-:-:S04]  /*ac70*/  ISETP.NE.U32.AND P0, PT, RZ, UR6, PT ;  /* 0x00000006ff007c0c */ /* 0x000fc8000bf05070 */
[----:B------:R-:W-:-:S13]  /*ac80*/  ISETP.NE.AND.EX P0, PT, RZ, UR7, PT, P0 ;  /* 0x00000007ff007c0c */ /* 0x000fda000bf05300 */
[----:B------:R-:W-:Y:S05]  /*ac90*/  @!P0 EXIT ;  /* 0x000000000000894d */ /* 0x000fea0003800000 */
[----:B------:R-:W-:Y:S05]  /*aca0*/  BRA `(.L_x_128) ;  /* 0x0000000000087947 */ /* 0x000fea0003800000 */
.L_x_127:
[----:B------:R-:W-:-:S13]  /*acb0*/  FSETP.NEU.AND P0, PT, R143, RZ, PT ;  /* 0x000000ff8f00720b */ /* 0x000fda0003f0d000 */
[----:B------:R-:W-:Y:S05]  /*acc0*/  @!P0 EXIT ;  /* 0x000000000000894d */ /* 0x000fea0003800000 */
.L_x_128:
[----:B------:R-:W-:Y:S05]  /*acd0*/  BSYNC.RECONVERGENT B0 ;  /* 0x0000000000007941 */ /* 0x000fea0003800200 */
.L_x_125:
[----:B------:R-:W-:Y:S01]  /*ace0*/  ULEA UR4, UR52, UR41, 0x3 ;  /* 0x0000002934047291 */ /* 0x000fe2000f8e18ff */
[----:B------:R-:W-:-:S04]  /*acf0*/  DEPBAR.LE SB0, 0x0 ;  /* 0x000080000000791a */ /* 0x000fc80000000000 */
[----:B------:R-:W-:-:S04]  /*ad00*/  UIADD3 UR4, UPT, UPT, UR4, 0x50, URZ ;  /* 0x0000005004047890 */ /* 0x000fc8000fffe0ff */
[----:B------:R-:W-:-:S09]  /*ad10*/  UPRMT UR4, UR37, 0x654, UR4 ;  /* 0x0000065425047896 */ /* 0x000fd20008000004 */
[----:B------:R-:W-:Y:S01]  /*ad20*/  SYNCS.ARRIVE.TRANS64.RED.A1T0 RZ, [UR4], RZ ;  /* 0x000000ffffff79a7 */ /* 0x000fe20008100404 */
[----:B------:R-:W-:Y:S05]  /*ad30*/  EXIT ;  /* 0x000000000000794d */ /* 0x000fea0003800000 */
.L_x_19:
[----:B--2---:R2:W1:Y:S02]  /*ad40*/  SYNCS.PHASECHK.TRANS64.TRYWAIT P0, [R3+URZ+0xd0], R4 ;  /* 0x0000d004030075a7 */ /* 0x00446400080011ff */
[----:B-1----:R-:W-:Y:S05]  /*ad50*/  @!P0 NANOSLEEP.SYNCS 0x989680 ;  /* 0x009896800000895d */ /* 0x002fea0003900000 */
[----:B------:R-:W1:Y:S02]  /*ad60*/  @!P0 SYNCS.PHASECHK.TRANS64 P0, [R3+URZ+0xd0], R4 ;  /* 0x0000d004030085a7 */ /* 0x000e6400080010ff */
[----:B-1----:R-:W-:Y:S05]  /*ad70*/  @!P0 BRA `(.L_x_19) ;  /* 0xfffffffc00f08947 */ /* 0x002fea000383ffff */
[----:B------:R-:W-:Y:S05]  /*ad80*/  BRA `(.L_x_129) ;  /* 0xffffff6400f87947 */ /* 0x000fea000383ffff */
.L_x_22:
[----:B------:R-:W-:-:S07]  /*ad90*/  MOV R2, UR41 ;  /* 0x0000002900027c02 */ /* 0x000fce0008000f00 */
.L_x_130:
[----:B-1----:R1:W2:Y:S02]  /*ada0*/  SYNCS.PHASECHK.TRANS64.TRYWAIT P0, [R2+URZ+0x18], R5 ;  /* 0x00001805020075a7 */ /* 0x0022a400080011ff */
[----:B--2---:R-:W-:Y:S05]  /*adb0*/  @!P0 NANOSLEEP.SYNCS 0x989680 ;  /* 0x009896800000895d */ /* 0x004fea0003900000 */
[----:B------:R-:W2:Y:S02]  /*adc0*/  @!P0 SYNCS.PHASECHK.TRANS64 P0, [R2+URZ+0x18], R5 ;  /* 0x00001805020085a7 */ /* 0x000ea400080010ff */
[----:B--2---:R-:W-:Y:S05]  /*add0*/  @!P0 BRA `(.L_x_130) ;  /* 0xfffffffc00f08947 */ /* 0x004fea000383ffff */
[----:B------:R-:W-:Y:S05]  /*ade0*/  BRA `(.L_x_21) ;  /* 0xffffff6800487947 */ /* 0x000fea000383ffff */
.L_x_28:
[----:B-1----:R-:W-:-:S07]  /*adf0*/  MOV R2, UR17 ;  /* 0x0000001100027c02 */ /* 0x002fce0008000f00 */
.L_x_131:
[----:B-1----:R1:W2:Y:S02]  /*ae00*/  SYNCS.PHASECHK.TRANS64.TRYWAIT P0, [R2+URZ+0x18], R5 ;  /* 0x00001805020075a7 */ /* 0x0022a400080011ff */
[----:B--2---:R-:W-:Y:S05]  /*ae10*/  @!P0 NANOSLEEP.SYNCS 0x989680 ;  /* 0x009896800000895d */ /* 0x004fea0003900000 */
[----:B------:R-:W2:Y:S02]  /*ae20*/  @!P0 SYNCS.PHASECHK.TRANS64 P0, [R2+URZ+0x18], R5 ;  /* 0x00001805020085a7 */ /* 0x000ea400080010ff */
[----:B--2---:R-:W-:Y:S05]  /*ae30*/  @!P0 BRA `(.L_x_131) ;  /* 0xfffffffc00f08947 */ /* 0x004fea000383ffff */
[----:B------:R-:W-:Y:S05]  /*ae40*/  BRA `(.L_x_27) ;  /* 0xffffff6800f07947 */ /* 0x000fea000383ffff */
.L_x_32:
[----:B-1----:R1:W2:Y:S02]  /*ae50*/  SYNCS.PHASECHK.TRANS64.TRYWAIT P0, [R2+URZ+0x80], R3 ;  /* 0x00008003020075a7 */ /* 0x0022a400080011ff */
[----:B--2---:R-:W-:Y:S05]  /*ae60*/  @!P0 NANOSLEEP.SYNCS 0x989680 ;  /* 0x009896800000895d */ /* 0x004fea0003900000 */
[----:B------:R-:W2:Y:S02]  /*ae70*/  @!P0 SYNCS.PHASECHK.TRANS64 P0, [R2+URZ+0x80], R3 ;  /* 0x00008003020085a7 */ /* 0x000ea400080010ff */
[----:B--2---:R-:W-:Y:S05]  /*ae80*/  @!P0 BRA `(.L_x_32) ;  /* 0xfffffffc00f08947 */ /* 0x004fea000383ffff */
[----:B------:R-:W-:Y:S05]  /*ae90*/  BRA `(.L_x_132) ;  /* 0xffffff6c00807947 */ /* 0x000fea000383ffff */
.L_x_36:
[----:B----4-:R-:W-:-:S07]  /*aea0*/  MOV R0, UR5 ;  /* 0x0000000500007c02 */ /* 0x010fce0008000f00 */
.L_x_133:
[----:B-1----:R1:W2:Y:S02]  /*aeb0*/  SYNCS.PHASECHK.TRANS64.TRYWAIT P0, [R0+URZ], R3 ;  /* 0x00000003000075a7 */ /* 0x0022a400080011ff */
[----:B--2---:R-:W-:Y:S05]  /*aec0*/  @!P0 NANOSLEEP.SYNCS 0x989680 ;  /* 0x009896800000895d */ /* 0x004fea0003900000 */
[----:B------:R-:W2:Y:S02]  /*aed0*/  @!P0 SYNCS.PHASECHK.TRANS64 P0, [R0+URZ], R3 ;  /* 0x00000003000085a7 */ /* 0x000ea400080010ff */
[----:B--2---:R-:W-:Y:S05]  /*aee0*/  @!P0 BRA `(.L_x_133) ;  /* 0xfffffffc00f08947 */ /* 0x004fea000383ffff */
[----:B------:R-:W-:Y:S05]  /*aef0*/  BRA `(.L_x_134) ;  /* 0xffffff7000f07947 */ /* 0x000fea000383ffff */
.L_x_37:
[----:B----4-:R-:W-:-:S07]  /*af00*/  MOV R0, UR5 ;  /* 0x0000000500007c02 */ /* 0x010fce0008000f00 */
.L_x_135:
[----:B-1----:R1:W2:Y:S02]  /*af10*/  SYNCS.PHASECHK.TRANS64.TRYWAIT P0, [R0+URZ], R3 ;  /* 0x00000003000075a7 */ /* 0x0022a400080011ff */
[----:B--2---:R-:W-:Y:S05]  /*af20*/  @!P0 NANOSLEEP.SYNCS 0x989680 ;  /* 0x009896800000895d */ /* 0x004fea0003900000 */
[----:B------:R-:W2:Y:S02]  /*af30*/  @!P0 SYNCS.PHASECHK.TRANS64 P0, [R0+URZ], R3 ;  /* 0x00000003000085a7 */ /* 0x000ea400080010ff */
[----:B--2---:R-:W-:Y:S05]  /*af40*/  @!P0 BRA `(.L_x_135) ;  /* 0xfffffffc00f08947 */ /* 0x004fea000383ffff */
[----:B------:R-:W-:Y:S05]  /*af50*/  BRA `(.L_x_136) ;  /* 0xffffff7000fc7947 */ /* 0x000fea000383ffff */
.L_x_40:
[----:B-1----:R1:W2:Y:S02]  /*af60*/  SYNCS.PHASECHK.TRANS64.TRYWAIT P0, [R0+URZ+0xc0], R5 ;  /* 0x0000c005000075a7 */ /* 0x0022a400080011ff */
[----:B--2---:R-:W-:Y:S05]  /*af70*/  @!P0 NANOSLEEP.SYNCS 0x989680 ;  /* 0x009896800000895d */ /* 0x004fea0003900000 */
[----:B------:R-:W2:Y:S02]  /*af80*/  @!P0 SYNCS.PHASECHK.TRANS64 P0, [R0+URZ+0xc0], R5 ;  /* 0x0000c005000085a7 */ /* 0x000ea400080010ff */
[----:B--2---:R-:W-:Y:S05]  /*af90*/  @!P0 BRA `(.L_x_40) ;  /* 0xfffffffc00f08947 */ /* 0x004fea000383ffff */
[----:B------:R-:W-:Y:S05]  /*afa0*/  BRA `(.L_x_137) ;  /* 0xffffff7400587947 */ /* 0x000fea000383ffff */
.L_x_41:
[----:B------:R-:W-:-:S07]  /*afb0*/  MOV R0, UR5 ;  /* 0x0000000500007c02 */ /* 0x000fce0008000f00 */
.L_x_138:
[----:B-1----:R1:W2:Y:S02]  /*afc0*/  SYNCS.PHASECHK.TRANS64.TRYWAIT P0, [R0+URZ+0x90], R7 ;  /* 0x00009007000075a7 */ /* 0x0022a400080011ff */
[----:B--2---:R-:W-:Y:S05]  /*afd0*/  @!P0 NANOSLEEP.SYNCS 0x989680 ;  /* 0x009896800000895d */ /* 0x004fea0003900000 */
[----:B------:R-:W2:Y:S02]  /*afe0*/  @!P0 SYNCS.PHASECHK.TRANS64 P0, [R0+URZ+0x90], R7 ;  /* 0x00009007000085a7 */ /* 0x000ea400080010ff */
[----:B--2---:R-:W-:Y:S05]  /*aff0*/  @!P0 BRA `(.L_x_138) ;  /* 0xfffffffc00f08947 */ /* 0x004fea000383ffff */
[----:B------:R-:W-:Y:S05]  /*b000*/  BRA `(.L_x_139) ;  /* 0xffffff7400687947 */ /* 0x000fea000383ffff */
.L_x_42:
[----:B-1----:R1:W2:Y:S02]  /*b010*/  SYNCS.PHASECHK.TRANS64.TRYWAIT P1, [R0+URZ+0x80], R5 ;  /* 0x00008005000075a7 */ /* 0x0022a400080211ff */
[----:B--2---:R-:W-:Y:S05]  /*b020*/  @!P1 NANOSLEEP.SYNCS 0x989680 ;  /* 0x009896800000995d */ /* 0x004fea0003900000 */
[----:B------:R-:W2:Y:S02]  /*b030*/  @!P1 SYNCS.PHASECHK.TRANS64 P1, [R0+URZ+0x80], R5 ;  /* 0x00008005000095a7 */ /* 0x000ea400080210ff */
[----:B--2---:R-:W-:Y:S05]  /*b040*/  @!P1 BRA `(.L_x_42) ;  /* 0xfffffffc00f09947 */ /* 0x004fea000383ffff */
[----:B------:R-:W-:Y:S05]  /*b050*/  BRA `(.L_x_140) ;  /* 0xffffff7400987947 */ /* 0x000fea000383ffff */
.L_x_45:
[----:B------:R-:W-:-:S07]  /*b060*/  MOV R0, UR5 ;  /* 0x0000000500007c02 */ /* 0x000fce0008000f00 */
.L_x_141:
[----:B-1----:R1:W2:Y:S02]  /*b070*/  SYNCS.PHASECHK.TRANS64.TRYWAIT P0, [R0+URZ+0x90], R3 ;  /* 0x00009003000075a7 */ /* 0x0022a400080011ff */
[----:B--2---:R-:W-:Y:S05]  /*b080*/  @!P0 NANOSLEEP.SYNCS 0x989680 ;  /* 0x009896800000895d */ /* 0x004fea0003900000 */
[----:B------:R-:W2:Y:S02]  /*b090*/  @!P0 SYNCS.PHASECHK.TRANS64 P0, [R0+URZ+0x90], R3 ;  /* 0x00009003000085a7 */ /* 0x000ea400080010ff */
[----:B--2---:R-:W-:Y:S05]  /*b0a0*/  @!P0 BRA `(.L_x_141) ;  /* 0xfffffffc00f08947 */ /* 0x004fea000383ffff */
[----:B------:R-:W-:Y:S05]  /*b0b0*/  BRA `(.L_x_44) ;  /* 0xffffff7400ec7947 */ /* 0x000fea000383ffff */
.L_x_52:
[----:B-1----:R1:W2:Y:S02]  /*b0c0*/  SYNCS.PHASECHK.TRANS64.TRYWAIT P1, [R0+URZ+0x80], R5 ;  /* 0x00008005000075a7 */ /* 0x0022a400080211ff */
[----:B--2---:R-:W-:Y:S05]  /*b0d0*/  @!P1 NANOSLEEP.SYNCS 0x989680 ;  /* 0x009896800000995d */ /* 0x004fea0003900000 */
[----:B------:R-:W2:Y:S02]  /*b0e0*/  @!P1 SYNCS.PHASECHK.TRANS64 P1, [R0+URZ+0x80], R5 ;  /* 0x00008005000095a7 */ /* 0x000ea400080210ff */
[----:B--2---:R-:W-:Y:S05]  /*b0f0*/  @!P1 BRA `(.L_x_52) ;  /* 0xfffffffc00f09947 */ /* 0x004fea000383ffff */
[----:B------:R-:W-:Y:S05]  /*b100*/  BRA `(.L_x_142) ;  /* 0xffffff7c005c7947 */ /* 0x000fea000383ffff */
.L_x_53:
[----:B------:R-:W-:-:S07]  /*b110*/  MOV R3, UR7 ;  /* 0x0000000700037c02 */ /* 0x000fce0008000f00 */
.L_x_143:
[----:B-1----:R1:W2:Y:S02]  /*b120*/  SYNCS.PHASECHK.TRANS64.TRYWAIT P0, [R3+URZ+0xb0], R0 ;  /* 0x0000b000030075a7 */ /* 0x0022a400080011ff */
[----:B--2---:R-:W-:Y:S05]  /*b130*/  @!P0 NANOSLEEP.SYNCS 0x989680 ;  /* 0x009896800000895d */ /* 0x004fea0003900000 */
[----:B------:R-:W2:Y:S02]  /*b140*/  @!P0 SYNCS.PHASECHK.TRANS64 P0, [R3+URZ+0xb0], R0 ;  /* 0x0000b000030085a7 */ /* 0x000ea400080010ff */
[----:B--2---:R-:W-:Y:S05]  /*b150*/  @!P0 BRA `(.L_x_143) ;  /* 0xfffffffc00f08947 */ /* 0x004fea000383ffff */
[----:B------:R-:W-:Y:S05]  /*b160*/  BRA `(.L_x_144) ;  /* 0xffffff7c00947947 */ /* 0x000fea000383ffff */
.L_x_56:
[----:B------:R-:W-:Y:S07]  /*b170*/  MOV R0, UR6 ;  /* 0x0000000600007c02 */ /* 0x000fee0008000f00 */
.L_x_145:
[----:B-1----:R1:W2:Y:S02]  /*b180*/  SYNCS.PHASECHK.TRANS64.TRYWAIT P0, [R0+URZ], R3 ;  /* 0x00000003000075a7 */ /* 0x0022a400080011ff */
[----:B--2---:R-:W-:Y:S05]  /*b190*/  @!P0 NANOSLEEP.SYNCS 0x989680 ;  /* 0x009896800000895d */ /* 0x004fea0003900000 */
[----:B------:R-:W2:Y:S02]  /*b1a0*/  @!P0 SYNCS.PHASECHK.TRANS64 P0, [R0+URZ], R3 ;  /* 0x00000003000085a7 */ /* 0x000ea400080010ff */
[----:B--2---:R-:W-:Y:S05]  /*b1b0*/  @!P0 BRA `(.L_x_145) ;  /* 0xfffffffc00f08947 */ /* 0x004fea000383ffff */
[----:B------:R-:W-:Y:S05]  /*b1c0*/  BRA `(.L_x_55) ;  /* 0xffffff7c00b07947 */ /* 0x000fea000383ffff */
.L_x_59:
[----:B------:R-:W-:-:S07]  /*b1d0*/  MOV R0, UR6 ;  /* 0x0000000600007c02 */ /* 0x000fce0008000f00 */
.L_x_146:
[----:B--2---:R2:W4:Y:S02]  /*b1e0*/  SYNCS.PHASECHK.TRANS64.TRYWAIT P0, [R0+URZ], R3 ;  /* 0x00000003000075a7 */ /* 0x00452400080011ff */
[----:B----4-:R-:W-:Y:S05]  /*b1f0*/  @!P0 NANOSLEEP.SYNCS 0x989680 ;  /* 0x009896800000895d */ /* 0x010fea0003900000 */
[----:B------:R-:W4:Y:S02]  /*b200*/  @!P0 SYNCS.PHASECHK.TRANS64 P0, [R0+URZ], R3 ;  /* 0x00000003000085a7 */ /* 0x000f2400080010ff */
[----:B----4-:R-:W-:Y:S05]  /*b210*/  @!P0 BRA `(.L_x_146) ;  /* 0xfffffffc00f08947 */ /* 0x010fea000383ffff */
[----:B------:R-:W-:Y:S05]  /*b220*/  BRA `(.L_x_147) ;  /* 0xffffff80008c7947 */ /* 0x000fea000383ffff */
.L_x_60:
[----:B------:R-:W-:-:S07]  /*b230*/  MOV R0, UR7 ;  /* 0x0000000700007c02 */ /* 0x000fce0008000f00 */
.L_x_148:
[----:B-1----:R1:W2:Y:S02]  /*b240*/  SYNCS.PHASECHK.TRANS64.TRYWAIT P0, [R0+URZ], R3 ;  /* 0x00000003000075a7 */ /* 0x0022a400080011ff */
[----:B--2---:R-:W-:Y:S05]  /*b250*/  @!P0 NANOSLEEP.SYNCS 0x989680 ;  /* 0x009896800000895d */ /* 0x004fea0003900000 */
[----:B------:R-:W2:Y:S02]  /*b260*/  @!P0 SYNCS.PHASECHK.TRANS64 P0, [R0+URZ], R3 ;  /* 0x00000003000085a7 */ /* 0x000ea400080010ff */
[----:B--2---:R-:W-:Y:S05]  /*b270*/  @!P0 BRA `(.L_x_148) ;  /* 0xfffffffc00f08947 */ /* 0x004fea000383ffff */
[----:B------:R-:W-:Y:S05]  /*b280*/  BRA `(.L_x_149) ;  /* 0xffffff8000987947 */ /* 0x000fea000383ffff */
.L_x_65:
[----:B---3--:R3:W1:Y:S02]  /*b290*/  SYNCS.PHASECHK.TRANS64.TRYWAIT P0, [R0+URZ+0x80], R3 ;  /* 0x00008003000075a7 */ /* 0x00866400080011ff */
[----:B-1----:R-:W-:Y:S05]  /*b2a0*/  @!P0 NANOSLEEP.SYNCS 0x989680 ;  /* 0x009896800000895d */ /* 0x002fea0003900000 */
[----:B------:R-:W1:Y:S02]  /*b2b0*/  @!P0 SYNCS.PHASECHK.TRANS64 P0, [R0+URZ+0x80], R3 ;  /* 0x00008003000085a7 */ /* 0x000e6400080010ff */
[----:B-1----:R-:W-:Y:S05]  /*b2c0*/  @!P0 BRA `(.L_x_65) ;  /* 0xfffffffc00f08947 */ /* 0x002fea000383ffff */
[----:B------:R-:W-:Y:S05]  /*b2d0*/  BRA `(.L_x_150) ;  /* 0xffffff8400a47947 */ /* 0x000fea000383ffff */
.L_x_68:
[----:B------:R-:W-:Y:S07]  /*b2e0*/  MOV R0, UR6 ;  /* 0x0000000600007c02 */ /* 0x000fee0008000f00 */
.L_x_151:
[----:B-1----:R1:W3:Y:S02]  /*b2f0*/  SYNCS.PHASECHK.TRANS64.TRYWAIT P0, [R0+URZ+0x78], R3 ;  /* 0x00007803000075a7 */ /* 0x0022e400080011ff */
[----:B---3--:R-:W-:Y:S05]  /*b300*/  @!P0 NANOSLEEP.SYNCS 0x989680 ;  /* 0x009896800000895d */ /* 0x008fea0003900000 */
[----:B------:R-:W3:Y:S02]  /*b310*/  @!P0 SYNCS.PHASECHK.TRANS64 P0, [R0+URZ+0x78], R3 ;  /* 0x00007803000085a7 */ /* 0x000ee400080010ff */
[----:B---3--:R-:W-:Y:S05]  /*b320*/  @!P0 BRA `(.L_x_151) ;  /* 0xfffffffc00f08947 */ /* 0x008fea000383ffff */
[----:B------:R-:W-:Y:S05]  /*b330*/  BRA `(.L_x_67) ;  /* 0xffffff8800847947 */ /* 0x000fea000383ffff */
.L_x_71:
[----:B------:R-:W-:Y:S07]  /*b340*/  MOV R0, UR6 ;  /* 0x0000000600007c02 */ /* 0x000fee0008000f00 */
.L_x_152:
[----:B-1----:R1:W2:Y:S02]  /*b350*/  SYNCS.PHASECHK.TRANS64.TRYWAIT P0, [R0+URZ+0x50], R11 ;  /* 0x0000500b000075a7 */ /* 0x0022a400080011ff */
[----:B--2---:R-:W-:Y:S05]  /*b360*/  @!P0 NANOSLEEP.SYNCS 0x989680 ;  /* 0x009896800000895d */ /* 0x004fea0003900000 */
[----:B------:R-:W2:Y:S02]  /*b370*/  @!P0 SYNCS.PHASECHK.TRANS64 P0, [R0+URZ+0x50], R11 ;  /* 0x0000500b000085a7 */ /* 0x000ea400080010ff */
[----:B--2---:R-:W-:Y:S05]  /*b380*/  @!P0 BRA `(.L_x_152) ;  /* 0xfffffffc00f08947 */ /* 0x004fea000383ffff */
[----:B------:R-:W-:Y:S05]  /*b390*/  BRA `(.L_x_153) ;  /* 0xffffff8800fc7947 */ /* 0x000fea000383ffff */
.L_x_72:
[----:B------:R-:W-:Y:S07]  /*b3a0*/  MOV R0, UR6 ;  /* 0x0000000600007c02 */ /* 0x000fee0008000f00 */
.L_x_154:
[----:B-1----:R1:W2:Y:S02]  /*b3b0*/  SYNCS.PHASECHK.TRANS64.TRYWAIT P0, [R0+URZ+0x58], R11 ;  /* 0x0000580b000075a7 */ /* 0x0022a400080011ff */
[----:B--2---:R-:W-:Y:S05]  /*b3c0*/  @!P0 NANOSLEEP.SYNCS 0x989680 ;  /* 0x009896800000895d */ /* 0x004fea0003900000 */
[----:B------:R-:W2:Y:S02]  /*b3d0*/  @!P0 SYNCS.PHASECHK.TRANS64 P0, [R0+URZ+0x58], R11 ;  /* 0x0000580b000085a7 */ /* 0x000ea400080010ff */
[----:B--2---:R-:W-:Y:S05]  /*b3e0*/  @!P0 BRA `(.L_x_154) ;  /* 0xfffffffc00f08947 */ /* 0x004fea000383ffff */
[----:B------:R-:W-:Y:S05]  /*b3f0*/  BRA `(.L_x_155) ;  /* 0xffffff8c00387947 */ /* 0x000fea000383ffff */
.L_x_73:
[----:B------:R-:W-:Y:S07]  /*b400*/  MOV R0, UR6 ;  /* 0x0000000600007c02 */ /* 0x000fee0008000f00 */
.L_x_156:
[----:B-1----:R1:W2:Y:S02]  /*b410*/  SYNCS.PHASECHK.TRANS64.TRYWAIT P0, [R0+URZ+0x60], R11 ;  /* 0x0000600b000075a7 */ /* 0x0022a400080011ff */
[----:B--2---:R-:W-:Y:S05]  /*b420*/  @!P0 NANOSLEEP.SYNCS 0x989680 ;  /* 0x009896800000895d */ /* 0x004fea0003900000 */
[----:B------:R-:W2:Y:S02]  /*b430*/  @!P0 SYNCS.PHASECHK.TRANS64 P0, [R0+URZ+0x60], R11 ;  /* 0x0000600b000085a7 */ /* 0x000ea400080010ff */
[----:B--2---:R-:W-:Y:S05]  /*b440*/  @!P0 BRA `(.L_x_156) ;  /* 0xfffffffc00f08947 */ /* 0x004fea000383ffff */
[----:B------:R-:W-:Y:S05]  /*b450*/  BRA `(.L_x_157) ;  /* 0xffffff8c00807947 */ /* 0x000fea000383ffff */
.L_x_74:
[----:B------:R-:W-:Y:S07]  /*b460*/  MOV R0, UR6 ;  /* 0x0000000600007c02 */ /* 0x000fee0008000f00 */
.L_x_158:
[----:B-1----:R1:W2:Y:S02]  /*b470*/  SYNCS.PHASECHK.TRANS64.TRYWAIT P0, [R0+URZ+0x68], R11 ;  /* 0x0000680b000075a7 */ /* 0x0022a400080011ff */
[----:B--2---:R-:W-:Y:S05]  /*b480*/  @!P0 NANOSLEEP.SYNCS 0x989680 ;  /* 0x009896800000895d */ /* 0x004fea0003900000 */
[----:B------:R-:W2:Y:S02]  /*b490*/  @!P0 SYNCS.PHASECHK.TRANS64 P0, [R0+URZ+0x68], R11 ;  /* 0x0000680b000085a7 */ /* 0x000ea400080010ff */
[----:B--2---:R-:W-:Y:S05]  /*b4a0*/  @!P0 BRA `(.L_x_158) ;  /* 0xfffffffc00f08947 */ /* 0x004fea000383ffff */
[----:B------:R-:W-:Y:S05]  /*b4b0*/  BRA `(.L_x_159) ;  /* 0xffffff9000087947 */ /* 0x000fea000383ffff */
.L_x_76:
[----:B------:R-:W-:-:S07]  /*b4c0*/  MOV R0, UR6 ;  /* 0x0000000600007c02 */ /* 0x000fce0008000f00 */
.L_x_160:
[----:B-1----:R1:W2:Y:S02]  /*b4d0*/  SYNCS.PHASECHK.TRANS64.TRYWAIT P0, [R0+URZ+0x50], R3 ;  /* 0x00005003000075a7 */ /* 0x0022a400080011ff */
[----:B--2---:R-:W-:Y:S05]  /*b4e0*/  @!P0 NANOSLEEP.SYNCS 0x989680 ;  /* 0x009896800000895d */ /* 0x004fea0003900000 */
[----:B------:R-:W2:Y:S02]  /*b4f0*/  @!P0 SYNCS.PHASECHK.TRANS64 P0, [R0+URZ+0x50], R3 ;  /* 0x00005003000085a7 */ /* 0x000ea400080010ff */
[----:B--2---:R-:W-:Y:S05]  /*b500*/  @!P0 BRA `(.L_x_160) ;  /* 0xfffffffc00f08947 */ /* 0x004fea000383ffff */
[----:B------:R-:W-:Y:S05]  /*b510*/  BRA `(.L_x_161) ;  /* 0xffffff9000787947 */ /* 0x000fea000383ffff */
.L_x_77:
[----:B-1----:R-:W-:-:S07]  /*b520*/  MOV R0, UR6 ;  /* 0x0000000600007c02 */ /* 0x002fce0008000f00 */
.L_x_162:
[----:B-1----:R1:W2:Y:S02]  /*b530*/  SYNCS.PHASECHK.TRANS64.TRYWAIT P0, [R0+URZ+0x58], R3 ;  /* 0x00005803000075a7 */ /* 0x0022a400080011ff */
[----:B--2---:R-:W-:Y:S05]  /*b540*/  @!P0 NANOSLEEP.SYNCS 0x989680 ;  /* 0x009896800000895d */ /* 0x004fea0003900000 */
[----:B------:R-:W2:Y:S02]  /*b550*/  @!P0 SYNCS.PHASECHK.TRANS64 P0, [R0+URZ+0x58], R3 ;  /* 0x00005803000085a7 */ /* 0x000ea400080010ff */
[----:B--2---:R-:W-:Y:S05]  /*b560*/  @!P0 BRA `(.L_x_162) ;  /* 0xfffffffc00f08947 */ /* 0x004fea000383ffff */
[----:B------:R-:W-:Y:S05]  /*b570*/  BRA `(.L_x_163) ;  /* 0xffffff9000687947 */ /* 0x000fea000383ffff */
.L_x_78:
[----:B-1----:R-:W-:-:S07]  /*b580*/  MOV R0, UR6 ;  /* 0x0000000600007c02 */ /* 0x002fce0008000f00 */
.L_x_164:
[----:B-1----:R1:W2:Y:S02]  /*b590*/  SYNCS.PHASECHK.TRANS64.TRYWAIT P0, [R0+URZ+0x60], R3 ;  /* 0x00006003000075a7 */ /* 0x0022a400080011ff */
[----:B--2---:R-:W-:Y:S05]  /*b5a0*/  @!P0 NANOSLEEP.SYNCS 0x989680 ;  /* 0x009896800000895d */ /* 0x004fea0003900000 */
[----:B------:R-:W2:Y:S02]  /*b5b0*/  @!P0 SYNCS.PHASECHK.TRANS64 P0, [R0+URZ+0x60], R3 ;  /* 0x00006003000085a7 */ /* 0x000ea400080010ff */
[----:B--2---:R-:W-:Y:S05]  /*b5c0*/  @!P0 BRA `(.L_x_164) ;  /* 0xfffffffc00f08947 */ /* 0x004fea000383ffff */
[----:B------:R-:W-:Y:S05]  /*b5d0*/  BRA `(.L_x_165) ;  /* 0xffffff9000587947 */ /* 0x000fea000383ffff */
.L_x_80:
[----:B--2---:R2:W4:Y:S02]  /*b5e0*/  SYNCS.PHASECHK.TRANS64.TRYWAIT P0, [R0+URZ+0x80], R3 ;  /* 0x00008003000075a7 */ /* 0x00452400080011ff */
[----:B----4-:R-:W-:Y:S05]  /*b5f0*/  @!P0 NANOSLEEP.SYNCS 0x989680 ;  /* 0x009896800000895d */ /* 0x010fea0003900000 */
[----:B------:R-:W4:Y:S02]  /*b600*/  @!P0 SYNCS.PHASECHK.TRANS64 P0, [R0+URZ+0x80], R3 ;  /* 0x00008003000085a7 */ /* 0x000f2400080010ff */
[----:B----4-:R-:W-:Y:S05]  /*b610*/  @!P0 BRA `(.L_x_80) ;  /* 0xfffffffc00f08947 */ /* 0x010fea000383ffff */
[----:B------:R-:W-:Y:S05]  /*b620*/  BRA `(.L_x_166) ;  /* 0xffffff94003c7947 */ /* 0x000fea000383ffff */
.L_x_92:
[----:B-1----:R-:W-:Y:S04]  /*b630*/  MOV R2, UR41 ;  /* 0x0000002900027c02 */ /* 0x002fe80008000f00 */
[----:B------:R1:W2:Y:S03]  /*b640*/  SYNCS.PHASECHK.TRANS64.TRYWAIT P1, [R2+URZ+0x30], R3 ;  /* 0x00003003020075a7 */ /* 0x0002a600080211ff */
[----:B--2---:R-:W-:Y:S05]  /*b650*/  @!P1 NANOSLEEP.SYNCS 0x989680 ;  /* 0x009896800000995d */ /* 0x004fea0003900000 */
[----:B------:R-:W2:Y:S02]  /*b660*/  @!P1 SYNCS.PHASECHK.TRANS64 P1, [R2+URZ+0x30], R3 ;  /* 0x00003003020095a7 */ /* 0x000ea400080210ff */
[----:B--2---:R-:W-:Y:S05]  /*b670*/  @!P1 BRA `(.L_x_92) ;  /* 0xfffffffc00ec9947 */ /* 0x004fea000383ffff */
[----:B------:R-:W-:Y:S05]  /*b680*/  BRA `(.L_x_91) ;  /* 0xffffffa4000c7947 */ /* 0x000fea000383ffff */
.L_x_94:
[----:B-1----:R1:W4:Y:S02]  /*b690*/  SYNCS.PHASECHK.TRANS64.TRYWAIT P0, [R147+URZ+0xa0], R0 ;  /* 0x0000a000930075a7 */ /* 0x00232400080011ff */
[----:B----4-:R-:W-:Y:S05]  /*b6a0*/  @!P0 NANOSLEEP.SYNCS 0x989680 ;  /* 0x009896800000895d */ /* 0x010fea0003900000 */
[----:B------:R-:W4:Y:S02]  /*b6b0*/  @!P0 SYNCS.PHASECHK.TRANS64 P0, [R147+URZ+0xa0], R0 ;  /* 0x0000a000930085a7 */ /* 0x000f2400080010ff */
[----:B----4-:R-:W-:Y:S05]  /*b6c0*/  @!P0 BRA `(.L_x_94) ;  /* 0xfffffffc00f08947 */ /* 0x010fea000383ffff */
[----:B------:R-:W-:Y:S05]  /*b6d0*/  BRA `(.L_x_93) ;  /* 0xffffffa400447947 */ /* 0x000fea000383ffff */
.L_x_103:
[----:B---3--:R3:W4:Y:S02]  /*b6e0*/  SYNCS.PHASECHK.TRANS64.TRYWAIT P0, [R3+URZ+0x30], R0 ;  /* 0x00003000030075a7 */ /* 0x00872400080011ff */
[----:B----4-:R-:W-:Y:S05]  /*b6f0*/  @!P0 NANOSLEEP.SYNCS 0x989680 ;  /* 0x009896800000895d */ /* 0x010fea0003900000 */
[----:B------:R-:W4:Y:S02]  /*b700*/  @!P0 SYNCS.PHASECHK.TRANS64 P0, [R3+URZ+0x30], R0 ;  /* 0x00003000030085a7 */ /* 0x000f2400080010ff */
[----:B----4-:R-:W-:Y:S05]  /*b710*/  @!P0 BRA `(.L_x_103) ;  /* 0xfffffffc00f08947 */ /* 0x010fea000383ffff */
[----:B------:R-:W-:Y:S05]  /*b720*/  BRA `(.L_x_102) ;  /* 0xffffffb400f07947 */ /* 0x000fea000383ffff */
.L_x_111:
[----:B---3--:R3:W4:Y:S02]  /*b730*/  SYNCS.PHASECHK.TRANS64.TRYWAIT P0, [R0+URZ+0x30], R7 ;  /* 0x00003007000075a7 */ /* 0x00872400080011ff */
[----:B----4-:R-:W-:Y:S05]  /*b740*/  @!P0 NANOSLEEP.SYNCS 0x989680 ;  /* 0x009896800000895d */ /* 0x010fea0003900000 */
[----:B------:R-:W4:Y:S02]  /*b750*/  @!P0 SYNCS.PHASECHK.TRANS64 P0, [R0+URZ+0x30], R7 ;  /* 0x00003007000085a7 */ /* 0x000f2400080010ff */
[----:B----4-:R-:W-:Y:S05]  /*b760*/  @!P0 BRA `(.L_x_111) ;  /* 0xfffffffc00f08947 */ /* 0x010fea000383ffff */
[----:B------:R-:W-:Y:S05]  /*b770*/  BRA `(.L_x_110) ;  /* 0xffffffc800e47947 */ /* 0x000fea000383ffff */
.L_x_119:
[----:B---3--:R3:W4:Y:S02]  /*b780*/  SYNCS.PHASECHK.TRANS64.TRYWAIT P0, [R3+URZ+0x30], R0 ;  /* 0x00003000030075a7 */ /* 0x00872400080011ff */
[----:B----4-:R-:W-:Y:S05]  /*b790*/  @!P0 NANOSLEEP.SYNCS 0x989680 ;  /* 0x009896800000895d */ /* 0x010fea0003900000 */
[----:B------:R-:W4:Y:S02]  /*b7a0*/  @!P0 SYNCS.PHASECHK.TRANS64 P0, [R3+URZ+0x30], R0 ;  /* 0x00003000030085a7 */ /* 0x000f2400080010ff */
[----:B----4-:R-:W-:Y:S05]  /*b7b0*/  @!P0 BRA `(.L_x_119) ;  /* 0xfffffffc00f08947 */ /* 0x010fea000383ffff */
[----:B------:R-:W-:Y:S05]  /*b7c0*/  BRA `(.L_x_118) ;  /* 0xffffffdc00d87947 */ /* 0x000fea000383ffff */
        .weak           $__internal_0_$__cuda_sm10x_tcgen05_guardrail_trap_col_being_dealloced_not_returned_by_alloc
        .type           $__internal_0_$__cuda_sm10x_tcgen05_guardrail_trap_col_being_dealloced_not_returned_by_alloc,@function
        .size           $__internal_0_$__cuda_sm10x_tcgen05_guardrail_trap_col_being_dealloced_not_returned_by_alloc,($__internal_1_$__cuda_sm10x_tcgen05_guardrail_trap_phase_invalid_during_alloc - $__internal_0_$__cuda_sm10x_tcgen05_guardrail_trap_col_being_dealloced_not_returned_by_alloc)
$__internal_0_$__cuda_sm10x_tcgen05_guardrail_trap_col_being_dealloced_not_returned_by_alloc:
[----:B------:R-:W-:Y:S05]  /*b7d0*/  BPT.TRAP 0x1 ;  /* 0x000000040000795c */ /* 0x000fea0000300000 */
[----:B------:R-:W-:-:S04]  /*b7e0*/  HFMA2 R3, -RZ, RZ, 0, 0 ;  /* 0x00000000ff037431 */ /* 0x000fc800000001ff */
[----:B------:R-:W-:Y:S05]  /*b7f0*/  RET.REL.NODEC R2 `(_ZN7cutlass13device_kernelINS_4gemm6kernel13GemmUniversalIN4cute5tupleIJiiiiEEENS1_10collective13CollectiveMmaINS1_35MainloopSm100TmaUmmaWarpSpecializedILi3ELi2ELi2ENS5_IJNS4_1CILi1EEESB_SB_EEEEENS5_IJNSA_ILi128EEENSA_ILi256EEENSA_ILi64EEEEEENS_10bfloat16_tENS5_IJlSB_lEEESI_SJ_NS4_8TiledMMAINS4_8MMA_AtomIJNS4_20SM100_MMA_F16BF16_SSISI_SI_fLi128ELi256ELNS4_4UMMA5MajorE0ELSO_0ELNSN_7ScaleInE0ELSP_0EEEEEENS4_6LayoutISC_NS5_IJNSA_ILi0EEEST_ST_EEEEENS5_IJNS4_10UnderscoreESW_SW_EEEEENS4_13SM90_TMA_LOADENS4_14ComposedLayoutINS4_7SwizzleILi3ELi4ELi3EEENS4_18smem_ptr_flag_bitsILi16EEENSS_INS5_IJNSA_ILi8EEESG_EEENS5_IJSG_SB_EEEEEEEvNS4_8identityESZ_S19_vS1A_EENS_8epilogue10collective18CollectiveEpilogueINS1C_23Sm100TmaWarpSpecializedILi4ELi2ELi64ELb1ELb0EEEJSH_NS5_IJNSS_ISE_SB_EENSS_ISG_SB_EEEEESI_SJ_SI_SJ_NS1C_6fusion15FusionCallbacksIS1G_NS1K_17LinCombPerRowBiasISI_fSI_SI_fLi8ELNS_15FloatRoundStyleE2EEESH_S1J_JEEENS4_5SM1004TMEM4LOAD26SM100_TMEM_LOAD_32dp32b64xESZ_S19_NS4_39AutoVectorizingCopyWithAssumedAlignmentILi128EEENS4_14SM90_TMA_STOREES19_S1V_S1V_EEEvvEEEEvNT_6ParamsE) ;  /* 0xffffff4802007950 */ /* 0x000fea0003c3ffff */
        .weak           $__internal_1_$__cuda_sm10x_tcgen05_guardrail_trap_phase_invalid_during_alloc
        .type           $__internal_1_$__cuda_sm10x_tcgen05_guardrail_trap_phase_invalid_during_alloc,@function
        .size           $__internal_1_$__cuda_sm10x_tcgen05_guardrail_trap_phase_invalid_during_alloc,($__internal_2_$__cuda_sm10x_tcgen05_guardrail_trap_unallocated_columns_being_dealloced - $__internal_1_$__cuda_sm10x_tcgen05_guardrail_trap_phase_invalid_during_alloc)
$__internal_1_$__cuda_sm10x_tcgen05_guardrail_trap_phase_invalid_during_alloc:
[----:B------:R-:W-:Y:S05]  /*b800*/  BPT.TRAP 0x1 ;  /* 0x000000040000795c */ /* 0x000fea0000300000 */
[----:B------:R-:W-:-:S04]  /*b810*/  MOV R3, 0x0 ;  /* 0x0000000000037802 */ /* 0x000fc80000000f00 */
[----:B------:R-:W-:Y:S05]  /*b820*/  RET.REL.NODEC R2 `(_ZN7cutlass13device_kernelINS_4gemm6kernel13GemmUniversalIN4cute5tupleIJiiiiEEENS1_10collective13CollectiveMmaINS1_35MainloopSm100TmaUmmaWarpSpecializedILi3ELi2ELi2ENS5_IJNS4_1CILi1EEESB_SB_EEEEENS5_IJNSA_ILi128EEENSA_ILi256EEENSA_ILi64EEEEEENS_10bfloat16_tENS5_IJlSB_lEEESI_SJ_NS4_8TiledMMAINS4_8MMA_AtomIJNS4_20SM100_MMA_F16BF16_SSISI_SI_fLi128ELi256ELNS4_4UMMA5MajorE0ELSO_0ELNSN_7ScaleInE0ELSP_0EEEEEENS4_6LayoutISC_NS5_IJNSA_ILi0EEEST_ST_EEEEENS5_IJNS4_10UnderscoreESW_SW_EEEEENS4_13SM90_TMA_LOADENS4_14ComposedLayoutINS4_7SwizzleILi3ELi4ELi3EEENS4_18smem_ptr_flag_bitsILi16EEENSS_INS5_IJNSA_ILi8EEESG_EEENS5_IJSG_SB_EEEEEEEvNS4_8identityESZ_S19_vS1A_EENS_8epilogue10collective18CollectiveEpilogueINS1C_23Sm100TmaWarpSpecializedILi4ELi2ELi64ELb1ELb0EEEJSH_NS5_IJNSS_ISE_SB_EENSS_ISG_SB_EEEEESI_SJ_SI_SJ_NS1C_6fusion15FusionCallbacksIS1G_NS1K_17LinCombPerRowBiasISI_fSI_SI_fLi8ELNS_15FloatRoundStyleE2EEESH_S1J_JEEENS4_5SM1004TMEM4LOAD26SM100_TMEM_LOAD_32dp32b64xESZ_S19_NS4_39AutoVectorizingCopyWithAssumedAlignmentILi128EEENS4_14SM90_TMA_STOREES19_S1V_S1V_EEEvvEEEEvNT_6ParamsE) ;  /* 0xffffff4402f47950 */ /* 0x000fea0003c3ffff */
        .weak           $__internal_2_$__cuda_sm10x_tcgen05_guardrail_trap_unallocated_columns_being_dealloced
        .type           $__internal_2_$__cuda_sm10x_tcgen05_guardrail_trap_unallocated_columns_being_dealloced,@function
        .size           $__internal_2_$__cuda_sm10x_tcgen05_guardrail_trap_unallocated_columns_being_dealloced,(.L_x_168 - $__internal_2_$__cuda_sm10x_tcgen05_guardrail_trap_unallocated_columns_being_dealloced)
$__internal_2_$__cuda_sm10x_tcgen05_guardrail_trap_unallocated_columns_being_dealloced:
[----:B------:R-:W-:Y:S05]  /*b830*/  BPT.TRAP 0x1 ;  /* 0x000000040000795c */ /* 0x000fea0000300000 */
[----:B------:R-:W-:-:S04]  /*b840*/  HFMA2 R3, -RZ, RZ, 0, 0 ;  /* 0x00000000ff037431 */ /* 0x000fc800000001ff */
[----:B------:R-:W-:Y:S05]  /*b850*/  RET.REL.NODEC R2 `(_ZN7cutlass13device_kernelINS_4gemm6kernel13GemmUniversalIN4cute5tupleIJiiiiEEENS1_10collective13CollectiveMmaINS1_35MainloopSm100TmaUmmaWarpSpecializedILi3ELi2ELi2ENS5_IJNS4_1CILi1EEESB_SB_EEEEENS5_IJNSA_ILi128EEENSA_ILi256EEENSA_ILi64EEEEEENS_10bfloat16_tENS5_IJlSB_lEEESI_SJ_NS4_8TiledMMAINS4_8MMA_AtomIJNS4_20SM100_MMA_F16BF16_SSISI_SI_fLi128ELi256ELNS4_4UMMA5MajorE0ELSO_0ELNSN_7ScaleInE0ELSP_0EEEEEENS4_6LayoutISC_NS5_IJNSA_ILi0EEEST_ST_EEEEENS5_IJNS4_10UnderscoreESW_SW_EEEEENS4_13SM90_TMA_LOADENS4_14ComposedLayoutINS4_7SwizzleILi3ELi4ELi3EEENS4_18smem_ptr_flag_bitsILi16EEENSS_INS5_IJNSA_ILi8EEESG_EEENS5_IJSG_SB_EEEEEEEvNS4_8identityESZ_S19_vS1A_EENS_8epilogue10collective18CollectiveEpilogueINS1C_23Sm100TmaWarpSpecializedILi4ELi2ELi64ELb1ELb0EEEJSH_NS5_IJNSS_ISE_SB_EENSS_ISG_SB_EEEEESI_SJ_SI_SJ_NS1C_6fusion15FusionCallbacksIS1G_NS1K_17LinCombPerRowBiasISI_fSI_SI_fLi8ELNS_15FloatRoundStyleE2EEESH_S1J_JEEENS4_5SM1004TMEM4LOAD26SM100_TMEM_LOAD_32dp32b64xESZ_S19_NS4_39AutoVectorizingCopyWithAssumedAlignmentILi128EEENS4_14SM90_TMA_STOREES19_S1V_S1V_EEEvvEEEEvNT_6ParamsE) ;  /* 0xffffff4402e87950 */ /* 0x000fea0003c3ffff */
.L_x_167:
[----:B------:R-:W-:-:S00]  /*b860*/  BRA `(.L_x_167) ;  /* 0xfffffffc00fc7947 */ /* 0x000fc0000383ffff */
[----:B------:R-:W-:-:S00]  /*b870*/  NOP ;  /* 0x0000000000007918 */ /* 0x000fc00000000000 */
        /* <DEDUP_REMOVED lines=8> */
.L_x_168:


//--------------------- .nv.global.init           --------------------------
	.section	.nv.global.init,"aw",@progbits
.nv.global.init:
	.type		$str$27,@object
	.size		$str$27,($str$28 - $str$27)
$str$27:
        /*0000*/ 	.byte	0x28, 0x61, 0x64, 0x64, 0x72, 0x65, 0x73, 0x73, 0x20, 0x26, 0x20, 0x6d, 0x61, 0x73, 0x6b, 0x29
        /*0010*/ 	.byte	0x20, 0x3d, 0x3d, 0x20, 0x30, 0x00
	.type		$str$28,@object
	.size		$str$28,($str$26 - $str$28)
$str$28:
        /*0016*/ 	.byte	0x2f, 0x74, 0x6d, 0x70, 0x2f, 0x63, 0x75, 0x74, 0x6c, 0x61, 0x73, 0x73, 0x5f, 0x73, 0x77, 0x65
        /*0026*/ 	.byte	0x65, 0x70, 0x5f, 0x73, 0x72, 0x63, 0x2f, 0x69, 0x6e, 0x63, 0x6c, 0x75, 0x64, 0x65, 0x2f, 0x63
        /*0036*/ 	.byte	0x75, 0x74, 0x65, 0x2f, 0x70, 0x6f, 0x69, 0x6e, 0x74, 0x65, 0x72, 0x5f, 0x66, 0x6c, 0x61, 0x67
        /*0046*/ 	.byte	0x67, 0x65, 0x64, 0x2e, 0x68, 0x70, 0x70, 0x00
	.type		$str$26,@object
	.size		$str$26,($str$25 - $str$26)
$str$26:
        /*004e*/ 	.byte	0x2f, 0x74, 0x6d, 0x70, 0x2f, 0x63, 0x75, 0x74, 0x6c, 0x61, 0x73, 0x73, 0x5f, 0x73, 0x77, 0x65
        /*005e*/ 	.byte	0x65, 0x70, 0x5f, 0x73, 0x72, 0x63, 0x2f, 0x69, 0x6e, 0x63, 0x6c, 0x75, 0x64, 0x65, 0x2f, 0x63
        /*006e*/ 	.byte	0x75, 0x74, 0x65, 0x2f, 0x61, 0x74, 0x6f, 0x6d, 0x2f, 0x63, 0x6f, 0x70, 0x79, 0x5f, 0x74, 0x72
        /*007e*/ 	.byte	0x61, 0x69, 0x74, 0x73, 0x5f, 0x73, 0x6d, 0x31, 0x30, 0x30, 0x2e, 0x68, 0x70, 0x70, 0x00
	.type		$str$25,@object
	.size		$str$25,(__unnamed_1 - $str$25)
$str$25:
        /*008d*/ 	.byte	0x28, 0x28, 0x75, 0x69, 0x6e, 0x74, 0x33, 0x32, 0x5f, 0x74, 0x28, 0x74, 0x68, 0x72, 0x65, 0x61
        /*009d*/ 	.byte	0x64, 0x49, 0x64, 0x78, 0x2e, 0x78, 0x29, 0x20, 0x2f, 0x20, 0x33, 0x32, 0x29, 0x20, 0x25, 0x20
        /*00ad*/ 	.byte	0x34, 0x29, 0x20, 0x3d, 0x3d, 0x20, 0x28, 0x28, 0x28, 0x74, 0x6d, 0x65, 0x6d, 0x5f, 0x61, 0x64
        /*00bd*/ 	.byte	0x64, 0x72, 0x20, 0x3e, 0x3e, 0x20, 0x31, 0x36, 0x29, 0x20, 0x2f, 0x20, 0x33, 0x32, 0x29, 0x20
        /*00cd*/ 	.byte	0x25, 0x20, 0x34, 0x29, 0x00
	.type		__unnamed_1,@object
	.size		__unnamed_1,(__unnamed_2 - __unnamed_1)
__unnamed_1:
        /*00d2*/ 	.byte	0x61, 0x75, 0x74, 0x6f, 0x20, 0x63, 0x75, 0x74, 0x65, 0x3a, 0x3a, 0x61, 0x73, 0x5f, 0x70, 0x6f
        /* <DEDUP_REMOVED lines=24> */
        /*0262*/ 	.byte	0x38, 0x31, 0x39, 0x32, 0x3e, 0x3e, 0x3e, 0x3e, 0x5d, 0x00
	.type		__unnamed_2,@object
	.size		__unnamed_2,(.L_2 - __unnamed_2)
__unnamed_2:
        /* <DEDUP_REMOVED lines=43> */
        /*051c*/ 	.byte	0x74, 0x65, 0x3a, 0x3a, 0x43, 0x3c, 0x30, 0x3e, 0x3e, 0x3e, 0x3e, 0x5d, 0x00
.L_2:


//--------------------- .nv.shared._ZN7cutlass13device_kernelINS_4gemm6kernel13GemmUniversalIN4cute5tupleIJiiiiEEENS1_10collective13CollectiveMmaINS1_35MainloopSm100TmaUmmaWarpSpecializedILi3ELi2ELi2ENS5_IJNS4_1CILi1EEESB_SB_EEEEENS5_IJNSA_ILi128EEENSA_ILi256EEENSA_ILi64EEEEEENS_10bfloat16_tENS5_IJlSB_lEEESI_SJ_NS4_8TiledMMAINS4_8MMA_AtomIJNS4_20SM100_MMA_F16BF16_SSISI_SI_fLi128ELi256ELNS4_4UMMA5MajorE0ELSO_0ELNSN_7ScaleInE0ELSP_0EEEEEENS4_6LayoutISC_NS5_IJNSA_ILi0EEEST_ST_EEEEENS5_IJNS4_10UnderscoreESW_SW_EEEEENS4_13SM90_TMA_LOADENS4_14ComposedLayoutINS4_7SwizzleILi3ELi4ELi3EEENS4_18smem_ptr_flag_bitsILi16EEENSS_INS5_IJNSA_ILi8EEESG_EEENS5_IJSG_SB_EEEEEEEvNS4_8identityESZ_S19_vS1A_EENS_8epilogue10collective18CollectiveEpilogueINS1C_23Sm100TmaWarpSpecializedILi4ELi2ELi64ELb1ELb0EEEJSH_NS5_IJNSS_ISE_SB_EENSS_ISG_SB_EEEEESI_SJ_SI_SJ_NS1C_6fusion15FusionCallbacksIS1G_NS1K_17LinCombPerRowBiasISI_fSI_SI_fLi8ELNS_15FloatRoundStyleE2EEESH_S1J_JEEENS4_5SM1004TMEM4LOAD26SM100_TMEM_LOAD_32dp32b64xESZ_S19_NS4_39AutoVectorizingCopyWithAssumedAlignmentILi128EEENS4_14SM90_TMA_STOREES19_S1V_S1V_EEEvvEEEEvNT_6ParamsE --------------------------
	.section	.nv.shared._ZN7cutlass13device_kernelINS_4gemm6kernel13GemmUniversalIN4cute5tupleIJiiiiEEENS1_10collective13CollectiveMmaINS1_35MainloopSm100TmaUmmaWarpSpecializedILi3ELi2ELi2ENS5_IJNS4_1CILi1EEESB_SB_EEEEENS5_IJNSA_ILi128EEENSA_ILi256EEENSA_ILi64EEEEEENS_10bfloat16_tENS5_IJlSB_lEEESI_SJ_NS4_8TiledMMAINS4_8MMA_AtomIJNS4_20SM100_MMA_F16BF16_SSISI_SI_fLi128ELi256ELNS4_4UMMA5MajorE0ELSO_0ELNSN_7ScaleInE0ELSP_0EEEEEENS4_6LayoutISC_NS5_IJNSA_ILi0EEEST_ST_EEEEENS5_IJNS4_10UnderscoreESW_SW_EEEEENS4_13SM90_TMA_LOADENS4_14ComposedLayoutINS4_7SwizzleILi3ELi4ELi3EEENS4_18smem_ptr_flag_bitsILi16EEENSS_INS5_IJNSA_ILi8EEESG_EEENS5_IJSG_SB_EEEEEEEvNS4_8identityESZ_S19_vS1A_EENS_8epilogue10collective18CollectiveEpilogueINS1C_23Sm100TmaWarpSpecializedILi4ELi2ELi64ELb1ELb0EEEJSH_NS5_IJNSS_ISE_SB_EENSS_ISG_SB_EEEEESI_SJ_SI_SJ_NS1C_6fusion15FusionCallbacksIS1G_NS1K_17LinCombPerRowBiasISI_fSI_SI_fLi8ELNS_15FloatRoundStyleE2EEESH_S1J_JEEENS4_5SM1004TMEM4LOAD26SM100_TMEM_LOAD_32dp32b64xESZ_S19_NS4_39AutoVectorizingCopyWithAssumedAlignmentILi128EEENS4_14SM90_TMA_STOREES19_S1V_S1V_EEEvvEEEEvNT_6ParamsE,"aw",@nobits
	.sectionflags	@""
	.align	16
	.zero		1024


//--------------------- .nv.shared.reserved.0     --------------------------
	.section	.nv.shared.reserved.0,"aw",@nobits
	.weak		__nv_reservedSMEM_offset_0_alias
	.size		__nv_reservedSMEM_offset_0_alias, 0, 64
	.other		__nv_reservedSMEM_offset_0_alias,@"STO_CUDA_RESERVED_SHARED STV_DEFAULT"
__nv_reservedSMEM_offset_0_alias:
	.zero		0
.nv.shared.reserved.0:
	.zero		64
	.weak		__nv_reservedSMEM_tcgen05_partition
	.type		__nv_reservedSMEM_tcgen05_partition,@object
	.size		__nv_reservedSMEM_tcgen05_partition,(.L_0 - __nv_reservedSMEM_tcgen05_partition)
__nv_reservedSMEM_tcgen05_partition:
	.zero		32
.L_0:


//--------------------- .nv.global                --------------------------
	.section	.nv.global,"aw",@nobits
.nv.global:
	.type		_ZN39_INTERNAL_49298595_4_k_cu_4f26903f_29204cute1_E,@object
	.size		_ZN39_INTERNAL_49298595_4_k_cu_4f26903f_29204cute1_E,(_ZN39_INTERNAL_49298595_4_k_cu_4f26903f_29204cuda3std3__45__cpo6cbeginE - _ZN39_INTERNAL_49298595_4_k_cu_4f26903f_29204cute1_E)
_ZN39_INTERNAL_49298595_4_k_cu_4f26903f_29204cute1_E:
	.zero		1
	.type		_ZN39_INTERNAL_49298595_4_k_cu_4f26903f_29204cuda3std3__45__cpo6cbeginE,@object
	.size		_ZN39_INTERNAL_49298595_4_k_cu_4f26903f_29204cuda3std3__45__cpo6cbeginE,(_ZN39_INTERNAL_49298595_4_k_cu_4f26903f_29204cuda3std3__48in_placeE - _ZN39_INTERNAL_49298595_4_k_cu_4f26903f_29204cuda3std3__45__cpo6cbeginE)
_ZN39_INTERNAL_49298595_4_k_cu_4f26903f_29204cuda3std3__45__cpo6cbeginE:
	.zero		1
	.type		_ZN39_INTERNAL_49298595_4_k_cu_4f26903f_29204cuda3std3__48in_placeE,@object
	.size		_ZN39_INTERNAL_49298595_4_k_cu_4f26903f_29204cuda3std3__48in_placeE,(_ZN39_INTERNAL_49298595_4_k_cu_4f26903f_29204cuda3std6ranges3__45__cpo9iter_moveE - _ZN39_INTERNAL_49298595_4_k_cu_4f26903f_29204cuda3std3__48in_placeE)
_ZN39_INTERNAL_49298595_4_k_cu_4f26903f_29204cuda3std3__48in_placeE:
	.zero		1
	.type		_ZN39_INTERNAL_49298595_4_k_cu_4f26903f_29204cuda3std6ranges3__45__cpo9iter_moveE,@object
	.size		_ZN39_INTERNAL_49298595_4_k_cu_4f26903f_29204cuda3std6ranges3__45__cpo9iter_moveE,(_ZN39_INTERNAL_49298595_4_k_cu_4f26903f_29204cuda3std3__45__cpo5beginE - _ZN39_INTERNAL_49298595_4_k_cu_4f26903f_29204cuda3std6ranges3__45__cpo9iter_moveE)
_ZN39_INTERNAL_49298595_4_k_cu_4f26903f_29204cuda3std6ranges3__45__cpo9iter_moveE:
	.zero		1
	.type		_ZN39_INTERNAL_49298595_4_k_cu_4f26903f_29204cuda3std3__45__cpo5beginE,@object
	.size		_ZN39_INTERNAL_49298595_4_k_cu_4f26903f_29204cuda3std3__45__cpo5beginE,(_ZN39_INTERNAL_49298595_4_k_cu_4f26903f_29204cuda3std3__441_GLOBAL__N__49298595_4_k_cu_4f26903f_29206ignoreE - _ZN39_INTERNAL_49298595_4_k_cu_4f26903f_29204cuda3std3__45__cpo5beginE)
_ZN39_INTERNAL_49298595_4_k_cu_4f26903f_29204cuda3std3__45__cpo5beginE:
	.zero		1
	.type		_ZN39_INTERNAL_49298595_4_k_cu_4f26903f_29204cuda3std3__441_GLOBAL__N__49298595_4_k_cu_4f26903f_29206ignoreE,@object
	.size		_ZN39_INTERNAL_49298595_4_k_cu_4f26903f_29204cuda3std3__441_GLOBAL__N__49298595_4_k_cu_4f26903f_29206ignoreE,(_ZN39_INTERNAL_49298595_4_k_cu_4f26903f_29204cute7productE - _ZN39_INTERNAL_49298595_4_k_cu_4f26903f_29204cuda3std3__441_GLOBAL__N__49298595_4_k_cu_4f26903f_29206ignoreE)
_ZN39_INTERNAL_49298595_4_k_cu_4f26903f_29204cuda3std3__441_GLOBAL__N__49298595_4_k_cu_4f26903f_29206ignoreE:
	.zero		1
	.type		_ZN39_INTERNAL_49298595_4_k_cu_4f26903f_29204cute7productE,@object
	.size		_ZN39_INTERNAL_49298595_4_k_cu_4f26903f_29204cute7productE,(_ZN39_INTERNAL_49298595_4_k_cu_4f26903f_29204cuda3std3__45__cpo3endE - _ZN39_INTERNAL_49298595_4_k_cu_4f26903f_29204cute7productE)
_ZN39_INTERNAL_49298595_4_k_cu_4f26903f_29204cute7productE:
	.zero		1
	.type		_ZN39_INTERNAL_49298595_4_k_cu_4f26903f_29204cuda3std3__45__cpo3endE,@object
	.size		_ZN39_INTERNAL_49298595_4_k_cu_4f26903f_29204cuda3std3__45__cpo3endE,(_ZN39_INTERNAL_49298595_4_k_cu_4f26903f_29204cuda3std3__419piecewise_constructE - _ZN39_INTERNAL_49298595_4_k_cu_4f26903f_29204cuda3std3__45__cpo3endE)
_ZN39_INTERNAL_49298595_4_k_cu_4f26903f_29204cuda3std3__45__cpo3endE:
	.zero		1
	.type		_ZN39_INTERNAL_49298595_4_k_cu_4f26903f_29204cuda3std3__419piecewise_constructE,@object
	.size		_ZN39_INTERNAL_49298595_4_k_cu_4f26903f_29204cuda3std3__419piecewise_constructE,(_ZN39_INTERNAL_49298595_4_k_cu_4f26903f_29204cuda3std3__45__cpo4cendE - _ZN39_INTERNAL_49298595_4_k_cu_4f26903f_29204cuda3std3__419piecewise_constructE)
_ZN39_INTERNAL_49298595_4_k_cu_4f26903f_29204cuda3std3__419piecewise_constructE:
	.zero		1
	.type		_ZN39_INTERNAL_49298595_4_k_cu_4f26903f_29204cuda3std3__45__cpo4cendE,@object
	.size		_ZN39_INTERNAL_49298595_4_k_cu_4f26903f_29204cuda3std3__45__cpo4cendE,(_ZN39_INTERNAL_49298595_4_k_cu_4f26903f_29204cuda3std6ranges3__45__cpo4swapE - _ZN39_INTERNAL_49298595_4_k_cu_4f26903f_29204cuda3std3__45__cpo4cendE)
_ZN39_INTERNAL_49298595_4_k_cu_4f26903f_29204cuda3std3__45__cpo4cendE:
	.zero		1
	.type		_ZN39_INTERNAL_49298595_4_k_cu_4f26903f_29204cuda3std6ranges3__45__cpo4swapE,@object
	.size		_ZN39_INTERNAL_49298595_4_k_cu_4f26903f_29204cuda3std6ranges3__45__cpo4swapE,(.L_10 - _ZN39_INTERNAL_49298595_4_k_cu_4f26903f_29204cuda3std6ranges3__45__cpo4swapE)
_ZN39_INTERNAL_49298595_4_k_cu_4f26903f_29204cuda3std6ranges3__45__cpo4swapE:
	.zero		1
.L_10:


//--------------------- .nv.constant0._ZN7cutlass13device_kernelINS_4gemm6kernel13GemmUniversalIN4cute5tupleIJiiiiEEENS1_10collective13CollectiveMmaINS1_35MainloopSm100TmaUmmaWarpSpecializedILi3ELi2ELi2ENS5_IJNS4_1CILi1EEESB_SB_EEEEENS5_IJNSA_ILi128EEENSA_ILi256EEENSA_ILi64EEEEEENS_10bfloat16_tENS5_IJlSB_lEEESI_SJ_NS4_8TiledMMAINS4_8MMA_AtomIJNS4_20SM100_MMA_F16BF16_SSISI_SI_fLi128ELi256ELNS4_4UMMA5MajorE0ELSO_0ELNSN_7ScaleInE0ELSP_0EEEEEENS4_6LayoutISC_NS5_IJNSA_ILi0EEEST_ST_EEEEENS5_IJNS4_10UnderscoreESW_SW_EEEEENS4_13SM90_TMA_LOADENS4_14ComposedLayoutINS4_7SwizzleILi3ELi4ELi3EEENS4_18smem_ptr_flag_bitsILi16EEENSS_INS5_IJNSA_ILi8EEESG_EEENS5_IJSG_SB_EEEEEEEvNS4_8identityESZ_S19_vS1A_EENS_8epilogue10collective18CollectiveEpilogueINS1C_23Sm100TmaWarpSpecializedILi4ELi2ELi64ELb1ELb0EEEJSH_NS5_IJNSS_ISE_SB_EENSS_ISG_SB_EEEEESI_SJ_SI_SJ_NS1C_6fusion15FusionCallbacksIS1G_NS1K_17LinCombPerRowBiasISI_fSI_SI_fLi8ELNS_15FloatRoundStyleE2EEESH_S1J_JEEENS4_5SM1004TMEM4LOAD26SM100_TMEM_LOAD_32dp32b64xESZ_S19_NS4_39AutoVectorizingCopyWithAssumedAlignmentILi128EEENS4_14SM90_TMA_STOREES19_S1V_S1V_EEEvvEEEEvNT_6ParamsE --------------------------
	.section	.nv.constant0._ZN7cutlass13device_kernelINS_4gemm6kernel13GemmUniversalIN4cute5tupleIJiiiiEEENS1_10collective13CollectiveMmaINS1_35MainloopSm100TmaUmmaWarpSpecializedILi3ELi2ELi2ENS5_IJNS4_1CILi1EEESB_SB_EEEEENS5_IJNSA_ILi128EEENSA_ILi256EEENSA_ILi64EEEEEENS_10bfloat16_tENS5_IJlSB_lEEESI_SJ_NS4_8TiledMMAINS4_8MMA_AtomIJNS4_20SM100_MMA_F16BF16_SSISI_SI_fLi128ELi256ELNS4_4UMMA5MajorE0ELSO_0ELNSN_7ScaleInE0ELSP_0EEEEEENS4_6LayoutISC_NS5_IJNSA_ILi0EEEST_ST_EEEEENS5_IJNS4_10UnderscoreESW_SW_EEEEENS4_13SM90_TMA_LOADENS4_14ComposedLayoutINS4_7SwizzleILi3ELi4ELi3EEENS4_18smem_ptr_flag_bitsILi16EEENSS_INS5_IJNSA_ILi8EEESG_EEENS5_IJSG_SB_EEEEEEEvNS4_8identityESZ_S19_vS1A_EENS_8epilogue10collective18CollectiveEpilogueINS1C_23Sm100TmaWarpSpecializedILi4ELi2ELi64ELb1ELb0EEEJSH_NS5_IJNSS_ISE_SB_EENSS_ISG_SB_EEEEESI_SJ_SI_SJ_NS1C_6fusion15FusionCallbacksIS1G_NS1K_17LinCombPerRowBiasISI_fSI_SI_fLi8ELNS_15FloatRoundStyleE2EEESH_S1J_JEEENS4_5SM1004TMEM4LOAD26SM100_TMEM_LOAD_32dp32b64xESZ_S19_NS4_39AutoVectorizingCopyWithAssumedAlignmentILi128EEENS4_14SM90_TMA_STOREES19_S1V_S1V_EEEvvEEEEvNT_6ParamsE,"a",@progbits
	.sectionflags	@""
	.align	4
.nv.constant0._ZN7cutlass13device_kernelINS_4gemm6kernel13GemmUniversalIN4cute5tupleIJiiiiEEENS1_10collective13CollectiveMmaINS1_35MainloopSm100TmaUmmaWarpSpecializedILi3ELi2ELi2ENS5_IJNS4_1CILi1EEESB_SB_EEEEENS5_IJNSA_ILi128EEENSA_ILi256EEENSA_ILi64EEEEEENS_10bfloat16_tENS5_IJlSB_lEEESI_SJ_NS4_8TiledMMAINS4_8MMA_AtomIJNS4_20SM100_MMA_F16BF16_SSISI_SI_fLi128ELi256ELNS4_4UMMA5MajorE0ELSO_0ELNSN_7ScaleInE0ELSP_0EEEEEENS4_6LayoutISC_NS5_IJNSA_ILi0EEEST_ST_EEEEENS5_IJNS4_10UnderscoreESW_SW_EEEEENS4_13SM90_TMA_LOADENS4_14ComposedLayoutINS4_7SwizzleILi3ELi4ELi3EEENS4_18smem_ptr_flag_bitsILi16EEENSS_INS5_IJNSA_ILi8EEESG_EEENS5_IJSG_SB_EEEEEEEvNS4_8identityESZ_S19_vS1A_EENS_8epilogue10collective18CollectiveEpilogueINS1C_23Sm100TmaWarpSpecializedILi4ELi2ELi64ELb1ELb0EEEJSH_NS5_IJNSS_ISE_SB_EENSS_ISG_SB_EEEEESI_SJ_SI_SJ_NS1C_6fusion15FusionCallbacksIS1G_NS1K_17LinCombPerRowBiasISI_fSI_SI_fLi8ELNS_15FloatRoundStyleE2EEESH_S1J_JEEENS4_5SM1004TMEM4LOAD26SM100_TMEM_LOAD_32dp32b64xESZ_S19_NS4_39AutoVectorizingCopyWithAssumedAlignmentILi128EEENS4_14SM90_TMA_STOREES19_S1V_S1V_EEEvvEEEEvNT_6ParamsE:
	.zero		2944


//--------------------- SYMBOLS --------------------------

	.type		.nv.reservedSmem.offset0,@object
	.size		.nv.reservedSmem.offset0,0x4
	.type		.nv.reservedSmem.cap,@object
	.size		.nv.reservedSmem.cap,0x4
	.type		__assertfail,@function
